	.headerflags	@"EF_CUDA_TEXMODE_UNIFIED EF_CUDA_64BIT_ADDRESS EF_CUDA_SM86 EF_CUDA_VIRTUAL_SM(EF_CUDA_SM86)"
	.elftype	@"ET_EXEC"


//--------------------- .nv.info                  --------------------------
	.section	.nv.info,"",@"SHT_CUDA_INFO"
	.align	4


	//----- nvinfo : EIATTR_REGCOUNT
	.align		4
        /*0000*/ 	.byte	0x04, 0x2f
        /*0002*/ 	.short	(.L_1 - .L_0)
	.align		4
.L_0:
        /*0004*/ 	.word	index@(triton_mm)
        /*0008*/ 	.word	0x00000084


	//----- nvinfo : EIATTR_MIN_STACK_SIZE
	.align		4
.L_1:
        /*000c*/ 	.byte	0x04, 0x12
        /*000e*/ 	.short	(.L_3 - .L_2)
	.align		4
.L_2:
        /*0010*/ 	.word	index@(triton_mm)
        /*0014*/ 	.word	0x00000000


	//----- nvinfo : EIATTR_FRAME_SIZE
	.align		4
.L_3:
        /*0018*/ 	.byte	0x04, 0x11
        /*001a*/ 	.short	(.L_5 - .L_4)
	.align		4
.L_4:
        /*001c*/ 	.word	index@(triton_mm)
        /*0020*/ 	.word	0x00000000


	//----- nvinfo : EIATTR_MIN_STACK_SIZE
	.align		4
.L_5:
        /*0024*/ 	.byte	0x04, 0x12
        /*0026*/ 	.short	(.L_7 - .L_6)
	.align		4
.L_6:
        /*0028*/ 	.word	index@(triton_mm)
        /*002c*/ 	.word	0x00000000
.L_7:


//--------------------- .nv.info.triton_mm        --------------------------
	.section	.nv.info.triton_mm,"",@"SHT_CUDA_INFO"
	.sectionflags	@""
	.align	4


	//----- nvinfo : EIATTR_CUDA_API_VERSION
	.align		4
        /*0000*/ 	.byte	0x04, 0x37
        /*0002*/ 	.short	(.L_9 - .L_8)
.L_8:
        /*0004*/ 	.word	0x0000007c


	//----- nvinfo : EIATTR_SW2861232_WAR
	.align		4
.L_9:
        /*0008*/ 	.byte	0x01, 0x35
	.zero		2


	//----- nvinfo : EIATTR_PARAM_CBANK
	.align		4
        /*000c*/ 	.byte	0x04, 0x0a
        /*000e*/ 	.short	(.L_11 - .L_10)
	.align		4
.L_10:
        /*0010*/ 	.word	index@(.nv.constant0.triton_mm)
        /*0014*/ 	.short	0x0160
        /*0016*/ 	.short	0x0020


	//----- nvinfo : EIATTR_CBANK_PARAM_SIZE
	.align		4
.L_11:
        /*0018*/ 	.byte	0x03, 0x19
        /*001a*/ 	.short	0x0020


	//----- nvinfo : EIATTR_KPARAM_INFO
	.align		4
        /*001c*/ 	.byte	0x04, 0x17
        /*001e*/ 	.short	(.L_13 - .L_12)
.L_12:
        /*0020*/ 	.word	0x00000000
        /*0024*/ 	.short	0x0003
        /*0026*/ 	.short	0x0018
        /*0028*/ 	.byte	0x00, 0xf4, 0x21, 0x00


	//----- nvinfo : EIATTR_KPARAM_INFO
	.align		4
.L_13:
        /*002c*/ 	.byte	0x04, 0x17
        /*002e*/ 	.short	(.L_15 - .L_14)
.L_14:
        /*0030*/ 	.word	0x00000000
        /*0034*/ 	.short	0x0002
        /*0036*/ 	.short	0x0010
        /*0038*/ 	.byte	0x00, 0xf4, 0x21, 0x00


	//----- nvinfo : EIATTR_KPARAM_INFO
	.align		4
.L_15:
        /*003c*/ 	.byte	0x04, 0x17
        /*003e*/ 	.short	(.L_17 - .L_16)
.L_16:
        /*0040*/ 	.word	0x00000000
        /*0044*/ 	.short	0x0001
        /*0046*/ 	.short	0x0008
        /*0048*/ 	.byte	0x00, 0xf4, 0x21, 0x00


	//----- nvinfo : EIATTR_KPARAM_INFO
	.align		4
.L_17:
        /*004c*/ 	.byte	0x04, 0x17
        /*004e*/ 	.short	(.L_19 - .L_18)
.L_18:
        /*0050*/ 	.word	0x00000000
        /*0054*/ 	.short	0x0000
        /*0056*/ 	.short	0x0000
        /*0058*/ 	.byte	0x00, 0xf4, 0x21, 0x00


	//----- nvinfo : EIATTR_MAXREG_COUNT
	.align		4
.L_19:
        /*005c*/ 	.byte	0x03, 0x1b
        /*005e*/ 	.short	0x00ff


	//----- nvinfo : EIATTR_EXIT_INSTR_OFFSETS
	.align		4
        /*0060*/ 	.byte	0x04, 0x1c
        /*0062*/ 	.short	(.L_21 - .L_20)


	//   ....[0]....
.L_20:
        /*0064*/ 	.word	0x00006d30


	//   ....[1]....
        /*0068*/ 	.word	0x00006d80


	//----- nvinfo : EIATTR_REQNTID
	.align		4
.L_21:
        /*006c*/ 	.byte	0x04, 0x10
        /*006e*/ 	.short	(.L_23 - .L_22)
.L_22:
        /*0070*/ 	.word	0x00000080
        /*0074*/ 	.word	0x00000001
        /*0078*/ 	.word	0x00000001
.L_23:


//--------------------- .nv.callgraph             --------------------------
	.section	.nv.callgraph,"",@"SHT_CUDA_CALLGRAPH"
	.align	4
	.sectionentsize	8
	.align		4
        /*0000*/ 	.word	0x00000000
	.align		4
        /*0004*/ 	.word	0xffffffff
	.align		4
        /*0008*/ 	.word	0x00000000
	.align		4
        /*000c*/ 	.word	0xfffffffe
	.align		4
        /*0010*/ 	.word	0x00000000
	.align		4
        /*0014*/ 	.word	0xfffffffd
	.align		4
        /*0018*/ 	.word	0x00000000
	.align		4
        /*001c*/ 	.word	0xfffffffc


//--------------------- .nv.rel.action            --------------------------
	.section	.nv.rel.action,"",@"SHT_CUDA_RELOCINFO"
	.align	8
	.sectionentsize	8
        /*0000*/ 	.byte	0x73, 0x00, 0x00, 0x00, 0x00, 0x00, 0x00, 0x00, 0x00, 0x00, 0x00, 0x11, 0x25, 0x00, 0x05, 0x36


//--------------------- .nv.constant0.triton_mm   --------------------------
	.section	.nv.constant0.triton_mm,"a",@progbits
	.sectionflags	@""
	.align	4
.nv.constant0.triton_mm:
	.zero		384


//--------------------- .text.triton_mm           --------------------------
	.section	.text.triton_mm,"ax",@progbits
	.sectionflags	@"SHF_BARRIERS=1"
	.sectioninfo	@"SHI_REGISTERS=132"
	.align	128
        .global         triton_mm
        .type           triton_mm,@function
        .size           triton_mm,(.L_x_1 - triton_mm)
        .other          triton_mm,@"STO_CUDA_ENTRY STV_DEFAULT"
triton_mm:
.text.triton_mm:
[----:B------:R-:W-:Y:S02]  /*0000*/  IMAD.MOV.U32 R1, RZ, RZ, c[0x0][0x28] ;  /* 0x00000a00ff017624 */ /* 0x000fe400078e00ff */
[----:B------:R-:W1:Y:S01]  /*0010*/  S2R R9, SR_CTAID.X ;  /* 0x0000000000097919 */ /* 0x000e620000002500 */
[----:B------:R-:W-:Y:S01]  /*0020*/  IMAD.MOV.U32 R5, RZ, RZ, -0x8 ;  /* 0xfffffff8ff057424 */ /* 0x000fe200078e00ff */
[----:B------:R-:W-:Y:S01]  /*0030*/  ULDC.64 UR4, c[0x0][0x118] ;  /* 0x0000460000047ab9 */ /* 0x000fe20000000a00 */
[----:B------:R-:W-:Y:S02]  /*0040*/  IMAD.MOV.U32 R30, RZ, RZ, 0x2 ;  /* 0x00000002ff1e7424 */ /* 0x000fe400078e00ff */
[----:B-1----:R-:W-:-:S05]  /*0050*/  IMAD.HI R0, R9, 0x2aaaaaab, RZ ;  /* 0x2aaaaaab09007827 */ /* 0x002fca00078e02ff */
[----:B------:R-:W-:-:S04]  /*0060*/  SHF.R.U32.HI R3, RZ, 0x1f, R0 ;  /* 0x0000001fff037819 */ /* 0x000fc80000011600 */
[----:B------:R-:W-:-:S05]  /*0070*/  LEA.HI.SX32 R4, R0, R3, 0x1c ;  /* 0x0000000300047211 */ /* 0x000fca00078fe2ff */
[C---:B------:R-:W-:Y:S02]  /*0080*/  IMAD R0, R4.reuse, R5, 0x1 ;  /* 0x0000000104007424 */ /* 0x040fe400078e0205 */
[----:B------:R-:W-:-:S03]  /*0090*/  IMAD R7, R4, -0x60, R9 ;  /* 0xffffffa004077824 */ /* 0x000fc600078e0209 */
[----:B------:R-:W-:Y:S02]  /*00a0*/  IMNMX R0, R0, 0x8, PT ;  /* 0x0000000800007817 */ /* 0x000fe40003800200 */
[----:B------:R-:W-:Y:S02]  /*00b0*/  IABS R6, R7 ;  /* 0x0000000700067213 */ /* 0x000fe40000000000 */
[-C--:B------:R-:W-:Y:S02]  /*00c0*/  IABS R8, R0.reuse ;  /* 0x0000000000087213 */ /* 0x080fe40000000000 */
[-C--:B------:R-:W-:Y:S02]  /*00d0*/  IABS R10, R0.reuse ;  /* 0x00000000000a7213 */ /* 0x080fe40000000000 */
[----:B------:R-:W1:Y:S01]  /*00e0*/  I2F.RP R5, R8 ;  /* 0x0000000800057306 */ /* 0x000e620000209400 */
[----:B------:R-:W-:Y:S02]  /*00f0*/  LOP3.LUT R7, R7, R0, RZ, 0x3c, !PT ;  /* 0x0000000007077212 */ /* 0x000fe400078e3cff */
[----:B------:R-:W-:-:S02]  /*0100*/  IMAD.MOV R10, RZ, RZ, -R10 ;  /* 0x000000ffff0a7224 */ /* 0x000fc400078e0a0a */
[----:B------:R-:W-:-:S03]  /*0110*/  ISETP.GE.AND P3, PT, R7, RZ, PT ;  /* 0x000000ff0700720c */ /* 0x000fc60003f66270 */
[----:B-1----:R-:W1:Y:S02]  /*0120*/  MUFU.RCP R5, R5 ;  /* 0x0000000500057308 */ /* 0x002e640000001000 */
[----:B-1----:R-:W-:-:S06]  /*0130*/  IADD3 R2, R5, 0xffffffe, RZ ;  /* 0x0ffffffe05027810 */ /* 0x002fcc0007ffe0ff */
[----:B------:R1:W2:Y:S02]  /*0140*/  F2I.FTZ.U32.TRUNC.NTZ R3, R2 ;  /* 0x0000000200037305 */ /* 0x0002a4000021f000 */
[----:B-1----:R-:W-:Y:S02]  /*0150*/  IMAD.MOV.U32 R2, RZ, RZ, RZ ;  /* 0x000000ffff027224 */ /* 0x002fe400078e00ff */
[----:B--2---:R-:W-:-:S04]  /*0160*/  IMAD.MOV R11, RZ, RZ, -R3 ;  /* 0x000000ffff0b7224 */ /* 0x004fc800078e0a03 */
[----:B------:R-:W-:-:S04]  /*0170*/  IMAD R11, R11, R8, RZ ;  /* 0x000000080b0b7224 */ /* 0x000fc800078e02ff */
[----:B------:R-:W-:Y:S01]  /*0180*/  IMAD.HI.U32 R3, R3, R11, R2 ;  /* 0x0000000b03037227 */ /* 0x000fe200078e0002 */
[----:B------:R-:W-:-:S05]  /*0190*/  IABS R2, R9 ;  /* 0x0000000900027213 */ /* 0x000fca0000000000 */
[----:B------:R-:W-:-:S04]  /*01a0*/  IMAD.HI.U32 R5, R3, R6, RZ ;  /* 0x0000000603057227 */ /* 0x000fc800078e00ff */
[----:B------:R-:W-:Y:S02]  /*01b0*/  IMAD R6, R5, R10, R6 ;  /* 0x0000000a05067224 */ /* 0x000fe400078e0206 */
[----:B------:R-:W-:-:S03]  /*01c0*/  IMAD.HI.U32 R3, R3, R2, RZ ;  /* 0x0000000203037227 */ /* 0x000fc600078e00ff */
[C---:B------:R-:W-:Y:S01]  /*01d0*/  ISETP.GT.U32.AND P2, PT, R8.reuse, R6, PT ;  /* 0x000000060800720c */ /* 0x040fe20003f44070 */
[----:B------:R-:W-:Y:S02]  /*01e0*/  IMAD R3, R3, R10, R2 ;  /* 0x0000000a03037224 */ /* 0x000fe400078e0202 */
[----:B------:R-:W1:Y:S03]  /*01f0*/  S2R R2, SR_TID.X ;  /* 0x0000000000027919 */ /* 0x000e660000002100 */
[----:B------:R-:W-:-:S07]  /*0200*/  ISETP.GT.U32.AND P1, PT, R8, R3, PT ;  /* 0x000000030800720c */ /* 0x000fce0003f24070 */
[--C-:B------:R-:W-:Y:S01]  /*0210*/  @!P2 IMAD.IADD R6, R6, 0x1, -R8.reuse ;  /* 0x000000010606a824 */ /* 0x100fe200078e0a08 */
[----:B------:R-:W-:Y:S02]  /*0220*/  @!P2 IADD3 R5, R5, 0x1, RZ ;  /* 0x000000010505a810 */ /* 0x000fe40007ffe0ff */
[----:B------:R-:W-:Y:S02]  /*0230*/  ISETP.GE.AND P2, PT, R9, RZ, PT ;  /* 0x000000ff0900720c */ /* 0x000fe40003f46270 */
[----:B------:R-:W-:Y:S01]  /*0240*/  ISETP.GE.U32.AND P0, PT, R6, R8, PT ;  /* 0x000000080600720c */ /* 0x000fe20003f06070 */
[----:B------:R-:W-:Y:S01]  /*0250*/  @!P1 IMAD.IADD R3, R3, 0x1, -R8 ;  /* 0x0000000103039824 */ /* 0x000fe200078e0a08 */
[----:B------:R-:W-:-:S04]  /*0260*/  LOP3.LUT R6, RZ, R0, RZ, 0x33, !PT ;  /* 0x00000000ff067212 */ /* 0x000fc800078e33ff */
[----:B------:R-:W-:Y:S01]  /*0270*/  ISETP.GT.U32.AND P1, PT, R8, R3, PT ;  /* 0x000000030800720c */ /* 0x000fe20003f24070 */
[----:B-1----:R-:W-:-:S06]  /*0280*/  IMAD.SHL.U32 R13, R2, 0x8, RZ ;  /* 0x00000008020d7824 */ /* 0x002fcc00078e00ff */
[----:B------:R-:W-:Y:S02]  /*0290*/  @P0 IADD3 R5, R5, 0x1, RZ ;  /* 0x0000000105050810 */ /* 0x000fe40007ffe0ff */
[----:B------:R-:W-:Y:S02]  /*02a0*/  ISETP.NE.AND P0, PT, R0, RZ, PT ;  /* 0x000000ff0000720c */ /* 0x000fe40003f05270 */
[----:B------:R-:W-:Y:S01]  /*02b0*/  LOP3.LUT R11, R13, 0x18, R2, 0x48, !PT ;  /* 0x000000180d0b7812 */ /* 0x000fe200078e4802 */
[----:B------:R-:W-:Y:S02]  /*02c0*/  @!P3 IMAD.MOV R5, RZ, RZ, -R5 ;  /* 0x000000ffff05b224 */ /* 0x000fe400078e0a05 */
[----:B------:R-:W-:Y:S01]  /*02d0*/  @!P1 IMAD.IADD R3, R3, 0x1, -R8 ;  /* 0x0000000103039824 */ /* 0x000fe200078e0a08 */
[----:B------:R-:W-:Y:S02]  /*02e0*/  SHF.R.U32.HI R8, RZ, 0x2, R2 ;  /* 0x00000002ff087819 */ /* 0x000fe40000011602 */
[----:B------:R-:W-:Y:S01]  /*02f0*/  SEL R0, R6, R5, !P0 ;  /* 0x0000000506007207 */ /* 0x000fe20004000000 */
[----:B------:R-:W-:Y:S01]  /*0300*/  @!P2 IMAD.MOV R3, RZ, RZ, -R3 ;  /* 0x000000ffff03a224 */ /* 0x000fe200078e0a03 */
[----:B------:R-:W-:-:S03]  /*0310*/  SGXT.U32 R8, R8, 0x5 ;  /* 0x000000050808781a */ /* 0x000fc60000000000 */
[----:B------:R-:W-:Y:S01]  /*0320*/  IMAD.SHL.U32 R0, R0, 0x40, RZ ;  /* 0x0000004000007824 */ /* 0x000fe200078e00ff */
[----:B------:R-:W-:Y:S01]  /*0330*/  SEL R3, R6, R3, !P0 ;  /* 0x0000000306037207 */ /* 0x000fe20004000000 */
[----:B------:R-:W-:-:S03]  /*0340*/  IMAD R19, R8, 0x20, R11 ;  /* 0x0000002008137824 */ /* 0x000fc600078e020b */
[----:B------:R-:W-:Y:S01]  /*0350*/  LOP3.LUT R7, R0, R8, RZ, 0xfc, !PT ;  /* 0x0000000800077212 */ /* 0x000fe200078efcff */
[----:B------:R-:W-:Y:S01]  /*0360*/  IMAD R3, R4, 0x8, R3 ;  /* 0x0000000804037824 */ /* 0x000fe200078e0203 */
[----:B------:R-:W-:-:S03]  /*0370*/  LOP3.LUT R12, R0, 0x20, R8, 0xfe, !PT ;  /* 0x00000020000c7812 */ /* 0x000fc600078efe08 */
[----:B------:R-:W-:Y:S01]  /*0380*/  IMAD.HI R4, R7, 0x2aaaaaab, RZ ;  /* 0x2aaaaaab07047827 */ /* 0x000fe200078e02ff */
[----:B------:R-:W-:-:S03]  /*0390*/  PRMT R10, R12, 0x9910, RZ ;  /* 0x000099100c0a7816 */ /* 0x000fc600000000ff */
[----:B------:R-:W-:Y:S01]  /*03a0*/  IMAD.SHL.U32 R5, R3, 0x80, RZ ;  /* 0x0000008003057824 */ /* 0x000fe200078e00ff */
[----:B------:R-:W-:Y:S01]  /*03b0*/  SHF.R.U32.HI R9, RZ, 0x1f, R4 ;  /* 0x0000001fff097819 */ /* 0x000fe20000011604 */
[----:B------:R-:W-:-:S03]  /*03c0*/  IMAD R14, R10, 0x2aab, RZ ;  /* 0x00002aab0a0e7824 */ /* 0x000fc600078e02ff */
[C---:B------:R-:W-:Y:S02]  /*03d0*/  LOP3.LUT R3, R5.reuse, R8, RZ, 0xfc, !PT ;  /* 0x0000000805037212 */ /* 0x040fe400078efcff */
[----:B------:R-:W-:Y:S02]  /*03e0*/  LEA.HI R20, R4, R9, RZ, 0x19 ;  /* 0x0000000904147211 */ /* 0x000fe400078fc8ff */
[--C-:B------:R-:W-:Y:S01]  /*03f0*/  LOP3.LUT R6, R5, 0x40, R8.reuse, 0xfe, !PT ;  /* 0x0000004005067812 */ /* 0x100fe200078efe08 */
[----:B------:R-:W-:Y:S01]  /*0400*/  IMAD.HI R9, R3, 0x3531dec1, RZ ;  /* 0x3531dec103097827 */ /* 0x000fe200078e02ff */
[C-C-:B------:R-:W-:Y:S02]  /*0410*/  LOP3.LUT R4, R5.reuse, 0x20, R8.reuse, 0xfe, !PT ;  /* 0x0000002005047812 */ /* 0x140fe400078efe08 */
[----:B------:R-:W-:Y:S01]  /*0420*/  LOP3.LUT R8, R5, 0x60, R8, 0xfe, !PT ;  /* 0x0000006005087812 */ /* 0x000fe200078efe08 */
[----:B------:R-:W-:Y:S01]  /*0430*/  IMAD.HI R15, R6, 0x3531dec1, RZ ;  /* 0x3531dec1060f7827 */ /* 0x000fe200078e02ff */
[----:B------:R-:W-:-:S03]  /*0440*/  SHF.R.U32.HI R10, RZ, 0x1f, R9 ;  /* 0x0000001fff0a7819 */ /* 0x000fc60000011609 */
[----:B------:R-:W-:Y:S01]  /*0450*/  IMAD.HI R11, R4, 0x3531dec1, RZ ;  /* 0x3531dec1040b7827 */ /* 0x000fe200078e02ff */
[----:B------:R-:W-:Y:S02]  /*0460*/  LEA.HI R10, R9, R10, RZ, 0x1c ;  /* 0x0000000a090a7211 */ /* 0x000fe400078fe0ff */
[----:B------:R-:W-:Y:S01]  /*0470*/  SHF.R.S32.HI R9, RZ, 0x10, R14 ;  /* 0x00000010ff097819 */ /* 0x000fe2000001140e */
[----:B------:R-:W-:Y:S01]  /*0480*/  IMAD.HI R17, R8, 0x3531dec1, RZ ;  /* 0x3531dec108117827 */ /* 0x000fe200078e02ff */
[----:B------:R-:W-:Y:S02]  /*0490*/  SHF.R.U32.HI R16, RZ, 0x1f, R15 ;  /* 0x0000001fff107819 */ /* 0x000fe4000001160f */
[----:B------:R-:W-:Y:S01]  /*04a0*/  LOP3.LUT R22, R9, 0xffff, RZ, 0xc0, !PT ;  /* 0x0000ffff09167812 */ /* 0x000fe200078ec0ff */
[----:B------:R-:W-:Y:S01]  /*04b0*/  IMAD R10, R10, -0x4d, R3 ;  /* 0xffffffb30a0a7824 */ /* 0x000fe200078e0203 */
[----:B------:R-:W-:Y:S01]  /*04c0*/  LEA.HI R15, R15, R16, RZ, 0x1c ;  /* 0x000000100f0f7211 */ /* 0x000fe200078fe0ff */
[----:B------:R-:W-:Y:S01]  /*04d0*/  IMAD R16, R20, -0x300, R7 ;  /* 0xfffffd0014107824 */ /* 0x000fe200078e0207 */
[----:B------:R-:W-:-:S02]  /*04e0*/  SHF.R.U32.HI R9, RZ, 0xf, R22 ;  /* 0x0000000fff097819 */ /* 0x000fc40000011616 */
[----:B------:R-:W-:Y:S01]  /*04f0*/  SHF.R.U32.HI R14, RZ, 0x1f, R11 ;  /* 0x0000001fff0e7819 */ /* 0x000fe2000001160b */
[----:B------:R-:W-:Y:S01]  /*0500*/  IMAD R15, R15, -0x4d, R6 ;  /* 0xffffffb30f0f7824 */ /* 0x000fe200078e0206 */
[----:B------:R-:W-:Y:S01]  /*0510*/  LEA.HI R9, R22, R9, RZ, 0x19 ;  /* 0x0000000916097211 */ /* 0x000fe200078fc8ff */
[----:B------:R-:W-:Y:S01]  /*0520*/  IMAD R6, R10, 0x300, RZ ;  /* 0x000003000a067824 */ /* 0x000fe200078e02ff */
[----:B------:R-:W-:Y:S02]  /*0530*/  SHF.R.U32.HI R18, RZ, 0x1f, R17 ;  /* 0x0000001fff127819 */ /* 0x000fe40000011611 */
[----:B------:R-:W-:Y:S02]  /*0540*/  PRMT R3, R9, 0x9910, RZ ;  /* 0x0000991009037816 */ /* 0x000fe400000000ff */
[----:B------:R-:W-:Y:S02]  /*0550*/  LEA.HI R11, R11, R14, RZ, 0x1c ;  /* 0x0000000e0b0b7211 */ /* 0x000fe400078fe0ff */
[----:B------:R-:W-:Y:S01]  /*0560*/  LEA.HI R17, R17, R18, RZ, 0x1c ;  /* 0x0000001211117211 */ /* 0x000fe200078fe0ff */
[----:B------:R-:W-:Y:S01]  /*0570*/  IMAD R3, R3, 0x300, RZ ;  /* 0x0000030003037824 */ /* 0x000fe200078e02ff */
[----:B------:R-:W-:Y:S01]  /*0580*/  LOP3.LUT R10, R6, 0x18, R13, 0xf8, !PT ;  /* 0x00000018060a7812 */ /* 0x000fe200078ef80d */
[----:B------:R-:W-:-:S02]  /*0590*/  IMAD R7, R11, -0x4d, R4 ;  /* 0xffffffb30b077824 */ /* 0x000fc400078e0204 */
[----:B------:R-:W-:Y:S01]  /*05a0*/  IMAD.MOV R3, RZ, RZ, -R3 ;  /* 0x000000ffff037224 */ /* 0x000fe200078e0a03 */
[C---:B------:R-:W-:Y:S01]  /*05b0*/  LEA R20, P0, R10.reuse, c[0x0][0x160], 0x1 ;  /* 0x000058000a147a11 */ /* 0x040fe200078008ff */
[----:B------:R-:W-:Y:S01]  /*05c0*/  IMAD R14, R17, -0x4d, R8 ;  /* 0xffffffb3110e7824 */ /* 0x000fe200078e0208 */
[----:B------:R-:W-:Y:S01]  /*05d0*/  SHF.R.S32.HI R17, RZ, 0x1f, R6 ;  /* 0x0000001fff117819 */ /* 0x000fe20000011406 */
[----:B------:R-:W-:Y:S01]  /*05e0*/  IMAD R7, R7, 0x300, RZ ;  /* 0x0000030007077824 */ /* 0x000fe200078e02ff */
[----:B------:R-:W-:Y:S01]  /*05f0*/  PRMT R3, R3, 0x7710, RZ ;  /* 0x0000771003037816 */ /* 0x000fe200000000ff */
[----:B------:R-:W-:Y:S01]  /*0600*/  IMAD.SHL.U32 R4, R19, 0x2, RZ ;  /* 0x0000000213047824 */ /* 0x000fe200078e00ff */
[C---:B------:R-:W-:Y:S01]  /*0610*/  LEA.HI.X R21, R10.reuse, c[0x0][0x164], R17, 0x1, P0 ;  /* 0x000059000a157a11 */ /* 0x040fe200000f0c11 */
[-C--:B------:R-:W-:Y:S01]  /*0620*/  IMAD.WIDE R8, R10, R30.reuse, c[0x0][0x160] ;  /* 0x000058000a087625 */ /* 0x080fe200078e021e */
[----:B------:R-:W-:Y:S02]  /*0630*/  LOP3.LUT R11, R7, 0x18, R13, 0xf8, !PT ;  /* 0x00000018070b7812 */ /* 0x000fe400078ef80d */
[----:B------:R-:W-:Y:S01]  /*0640*/  SHF.R.S32.HI R18, RZ, 0x1f, R7 ;  /* 0x0000001fff127819 */ /* 0x000fe20000011407 */
[----:B------:R-:W-:Y:S01]  /*0650*/  IMAD R17, R16, 0x300, RZ ;  /* 0x0000030010117824 */ /* 0x000fe200078e02ff */
[----:B------:R-:W-:Y:S01]  /*0660*/  LEA R22, P1, R11, c[0x0][0x160], 0x1 ;  /* 0x000058000b167a11 */ /* 0x000fe200078208ff */
[----:B------:R-:W-:Y:S01]  /*0670*/  IMAD R16, R15, 0x300, RZ ;  /* 0x000003000f107824 */ /* 0x000fe200078e02ff */
[----:B------:R1:W-:Y:S01]  /*0680*/  LDGSTS.E.BYPASS.128 [R4], [R8.64] ;  /* 0x0000000008047fae */ /* 0x0003e2000b901c44 */
[----:B------:R-:W-:Y:S01]  /*0690*/  IMAD.IADD R12, R12, 0x1, R3 ;  /* 0x000000010c0c7824 */ /* 0x000fe200078e0203 */
[----:B------:R-:W-:Y:S01]  /*06a0*/  LEA.HI.X R23, R11, c[0x0][0x164], R18, 0x1, P1 ;  /* 0x000059000b177a11 */ /* 0x000fe200008f0c12 */
[----:B------:R-:W-:Y:S01]  /*06b0*/  IMAD R14, R14, 0x300, RZ ;  /* 0x000003000e0e7824 */ /* 0x000fe200078e02ff */
[----:B------:R-:W-:Y:S01]  /*06c0*/  LOP3.LUT R15, R17, 0x18, R13, 0xf8, !PT ;  /* 0x00000018110f7812 */ /* 0x000fe200078ef80d */
[----:B------:R-:W-:Y:S01]  /*06d0*/  IMAD.WIDE R10, R11, R30, c[0x0][0x160] ;  /* 0x000058000b0a7625 */ /* 0x000fe200078e021e */
[----:B------:R-:W-:-:S02]  /*06e0*/  PRMT R40, R12, 0x9910, RZ ;  /* 0x000099100c287816 */ /* 0x000fc400000000ff */
[--C-:B------:R-:W-:Y:S02]  /*06f0*/  LOP3.LUT R3, R14, 0x18, R13.reuse, 0xf8, !PT ;  /* 0x000000180e037812 */ /* 0x100fe400078ef80d */
[----:B------:R-:W-:Y:S01]  /*0700*/  SHF.R.S32.HI R12, RZ, 0x1f, R14 ;  /* 0x0000001fff0c7819 */ /* 0x000fe2000001140e */
[----:B------:R-:W-:Y:S01]  /*0710*/  IMAD R40, R40, 0x300, RZ ;  /* 0x0000030028287824 */ /* 0x000fe200078e02ff */
[----:B-1----:R-:W-:Y:S01]  /*0720*/  LOP3.LUT R8, R16, 0x18, R13, 0xf8, !PT ;  /* 0x0000001810087812 */ /* 0x002fe200078ef80d */
[----:B------:R1:W-:Y:S01]  /*0730*/  LDGSTS.E.BYPASS.128 [R4+0x800], [R10.64] ;  /* 0x008000000a047fae */ /* 0x0003e2000b901c44 */
[----:B------:R-:W-:Y:S02]  /*0740*/  SHF.R.S32.HI R9, RZ, 0x1f, R16 ;  /* 0x0000001fff097819 */ /* 0x000fe40000011410 */
[----:B------:R-:W-:Y:S02]  /*0750*/  LEA R24, P0, R8, c[0x0][0x160], 0x1 ;  /* 0x0000580008187a11 */ /* 0x000fe400078008ff */
[----:B------:R-:W-:-:S02]  /*0760*/  LEA R26, P1, R3, c[0x0][0x160], 0x1 ;  /* 0x00005800031a7a11 */ /* 0x000fc400078208ff */
[C---:B------:R-:W-:Y:S01]  /*0770*/  LEA.HI.X R25, R8.reuse, c[0x0][0x164], R9, 0x1, P0 ;  /* 0x0000590008197a11 */ /* 0x040fe200000f0c09 */
[-C--:B------:R-:W-:Y:S01]  /*0780*/  IMAD.WIDE R8, R8, R30.reuse, c[0x0][0x160] ;  /* 0x0000580008087625 */ /* 0x080fe200078e021e */
[C---:B------:R-:W-:Y:S02]  /*0790*/  LEA.HI.X R27, R3.reuse, c[0x0][0x164], R12, 0x1, P1 ;  /* 0x00005900031b7a11 */ /* 0x040fe400008f0c0c */
[----:B------:R-:W-:Y:S01]  /*07a0*/  SHF.R.S32.HI R12, RZ, 0x1f, R17 ;  /* 0x0000001fff0c7819 */ /* 0x000fe20000011411 */
[-C--:B-1----:R-:W-:Y:S01]  /*07b0*/  IMAD.WIDE R10, R3, R30.reuse, c[0x0][0x160] ;  /* 0x00005800030a7625 */ /* 0x082fe200078e021e */
[C---:B------:R-:W-:Y:S01]  /*07c0*/  LEA R28, P0, R15.reuse, c[0x0][0x168], 0x1 ;  /* 0x00005a000f1c7a11 */ /* 0x040fe200078008ff */
[----:B------:R1:W-:Y:S01]  /*07d0*/  LDGSTS.E.BYPASS.128 [R4+0x1000], [R8.64] ;  /* 0x0100000008047fae */ /* 0x0003e2000b901c44 */
[----:B------:R-:W-:Y:S02]  /*07e0*/  LOP3.LUT R3, R40, 0x18, R13, 0xf8, !PT ;  /* 0x0000001828037812 */ /* 0x000fe400078ef80d */
[C---:B------:R-:W-:Y:S01]  /*07f0*/  LEA.HI.X R29, R15.reuse, c[0x0][0x16c], R12, 0x1, P0 ;  /* 0x00005b000f1d7a11 */ /* 0x040fe200000f0c0c */
[----:B------:R-:W-:Y:S01]  /*0800*/  IMAD.WIDE R12, R15, R30, c[0x0][0x168] ;  /* 0x00005a000f0c7625 */ /* 0x000fe200078e021e */
[----:B------:R2:W-:Y:S01]  /*0810*/  LDGSTS.E.BYPASS.128 [R4+0x1800], [R10.64] ;  /* 0x018000000a047fae */ /* 0x0005e2000b901c44 */
[----:B------:R-:W-:-:S02]  /*0820*/  SHF.R.S32.HI R32, RZ, 0x1f, R40 ;  /* 0x0000001fff207819 */ /* 0x000fc40000011428 */
[C---:B------:R-:W-:Y:S01]  /*0830*/  IMAD.WIDE R18, R3.reuse, R30, c[0x0][0x168] ;  /* 0x00005a0003127625 */ /* 0x040fe200078e021e */
[----:B------:R-:W0:Y:S01]  /*0840*/  LDGDEPBAR ;  /* 0x00000000000079af */ /* 0x000e220000000000 */
[C---:B------:R-:W-:Y:S02]  /*0850*/  LEA R30, P0, R3.reuse, c[0x0][0x168], 0x1 ;  /* 0x00005a00031e7a11 */ /* 0x040fe400078008ff */
[----:B-1----:R-:W-:Y:S01]  /*0860*/  SHF.R.U32.HI R8, RZ, 0x2, R2 ;  /* 0x00000002ff087819 */ /* 0x002fe20000011602 */
[----:B------:R1:W-:Y:S01]  /*0870*/  LDGSTS.E.BYPASS.128 [R4+0x4000], [R12.64] ;  /* 0x040000000c047fae */ /* 0x0003e2000b901c44 */
[----:B------:R-:W-:Y:S01]  /*0880*/  LEA.HI.X R31, R3, c[0x0][0x16c], R32, 0x1, P0 ;  /* 0x00005b00031f7a11 */ /* 0x000fe200000f0c20 */
[----:B------:R-:W-:Y:S01]  /*0890*/  IMAD.WIDE R40, R40, 0x2, RZ ;  /* 0x0000000228287825 */ /* 0x000fe200078e02ff */
[----:B------:R-:W-:Y:S01]  /*08a0*/  LOP3.LUT R3, R2, 0x8, RZ, 0xc0, !PT ;  /* 0x0000000802037812 */ /* 0x000fe200078ec0ff */
[----:B------:R3:W-:Y:S01]  /*08b0*/  LDGSTS.E.BYPASS.128 [R4+0x4800], [R18.64] ;  /* 0x0480000012047fae */ /* 0x0007e2000b901c44 */
[----:B------:R-:W-:-:S02]  /*08c0*/  LOP3.LUT R9, R8, 0x10, RZ, 0xc0, !PT ;  /* 0x0000001008097812 */ /* 0x000fc400078ec0ff */
[----:B--2---:R-:W-:Y:S01]  /*08d0*/  LOP3.LUT R11, R3, 0x10, R8, 0xf8, !PT ;  /* 0x00000010030b7812 */ /* 0x004fe200078ef808 */
[----:B------:R-:W0:Y:S01]  /*08e0*/  LDGDEPBAR ;  /* 0x00000000000079af */ /* 0x000e220000000000 */
[----:B------:R-:W-:Y:S02]  /*08f0*/  LOP3.LUT R3, R8, 0x8, RZ, 0xc0, !PT ;  /* 0x0000000808037812 */ /* 0x000fe400078ec0ff */
[--C-:B------:R-:W-:Y:S01]  /*0900*/  SHF.R.U32.HI R10, RZ, 0x1, R2.reuse ;  /* 0x00000001ff0a7819 */ /* 0x100fe20000011602 */
[----:B------:R-:W-:Y:S01]  /*0910*/  BAR.SYNC.DEFER_BLOCKING 0x0 ;  /* 0x0000000000007b1d */ /* 0x000fe20000010000 */
[--C-:B------:R-:W-:Y:S01]  /*0920*/  LOP3.LUT R3, R3, 0x7, R2.reuse, 0xf8, !PT ;  /* 0x0000000703037812 */ /* 0x100fe200078ef802 */
[----:B-1----:R-:W-:Y:S01]  /*0930*/  IMAD.SHL.U32 R13, R2, 0x4, RZ ;  /* 0x00000004020d7824 */ /* 0x002fe200078e00ff */
[--C-:B------:R-:W-:Y:S02]  /*0940*/  LOP3.LUT R9, R9, 0xf, R2.reuse, 0xf8, !PT ;  /* 0x0000000f09097812 */ /* 0x100fe400078ef802 */
[----:B------:R-:W-:Y:S01]  /*0950*/  LOP3.LUT R12, R10, 0x8, RZ, 0xc0, !PT ;  /* 0x000000080a0c7812 */ /* 0x000fe200078ec0ff */
[----:B------:R-:W-:Y:S01]  /*0960*/  IMAD.SHL.U32 R15, R3, 0x20, RZ ;  /* 0x00000020030f7824 */ /* 0x000fe200078e00ff */
[--C-:B------:R-:W-:Y:S01]  /*0970*/  LOP3.LUT R11, R11, 0x7, R2.reuse, 0xf8, !PT ;  /* 0x000000070b0b7812 */ /* 0x100fe200078ef802 */
[----:B------:R-:W-:Y:S01]  /*0980*/  IMAD.SHL.U32 R112, R9, 0x20, RZ ;  /* 0x0000002009707824 */ /* 0x000fe200078e00ff */
[----:B------:R-:W-:-:S02]  /*0990*/  LOP3.LUT R8, R13, 0x18, R2, 0x48, !PT ;  /* 0x000000180d087812 */ /* 0x000fc400078e4802 */
[----:B------:R-:W-:Y:S02]  /*09a0*/  LOP3.LUT R3, R12, 0x18, R13, 0x78, !PT ;  /* 0x000000180c037812 */ /* 0x000fe400078e780d */
[----:B---3--:R-:W-:Y:S01]  /*09b0*/  LEA R18, R11, 0x400, 0x5 ;  /* 0x000004000b127811 */ /* 0x008fe200078e28ff */
[C---:B------:R-:W-:Y:S01]  /*09c0*/  IMAD.IADD R115, R8.reuse, 0x1, R15 ;  /* 0x0000000108737824 */ /* 0x040fe200078e020f */
[----:B------:R-:W-:Y:S02]  /*09d0*/  LOP3.LUT R114, R8, R15, RZ, 0xfc, !PT ;  /* 0x0000000f08727212 */ /* 0x000fe400078efcff */
[----:B------:R-:W-:Y:S01]  /*09e0*/  LOP3.LUT R116, R3, R112, RZ, 0xfc, !PT ;  /* 0x0000007003747212 */ /* 0x000fe200078efcff */
[----:B------:R-:W-:Y:S01]  /*09f0*/  IMAD.SHL.U32 R115, R115, 0x2, RZ ;  /* 0x0000000273737824 */ /* 0x000fe200078e00ff */
[----:B------:R-:W-:Y:S01]  /*0a00*/  LOP3.LUT R113, R18, R3, RZ, 0xfc, !PT ;  /* 0x0000000312717212 */ /* 0x000fe200078efcff */
[----:B------:R-:W-:Y:S01]  /*0a10*/  IMAD.IADD R3, R3, 0x1, R112 ;  /* 0x0000000103037824 */ /* 0x000fe200078e0270 */
[----:B------:R-:W-:Y:S01]  /*0a20*/  LOP3.LUT R12, R12, 0x10, R13, 0xf8, !PT ;  /* 0x000000100c0c7812 */ /* 0x000fe200078ef80d */
[----:B------:R-:W-:Y:S01]  /*0a30*/  IMAD.SHL.U32 R114, R114, 0x2, RZ ;  /* 0x0000000272727824 */ /* 0x000fe200078e00ff */
[----:B------:R-:W-:Y:S01]  /*0a40*/  LOP3.LUT R13, R13, 0x8, RZ, 0xc0, !PT ;  /* 0x000000080d0d7812 */ /* 0x000fe200078ec0ff */
[----:B------:R-:W-:Y:S01]  /*0a50*/  @!PT LDS RZ, [RZ] ;  /* 0x00000000fffff984 */ /* 0x000fe20000000800 */
[----:B------:R-:W-:Y:S01]  /*0a60*/  @!PT LDS RZ, [RZ] ;  /* 0x00000000fffff984 */ /* 0x000fe20000000800 */
[----:B------:R-:W-:Y:S01]  /*0a70*/  @!PT LDS RZ, [RZ] ;  /* 0x00000000fffff984 */ /* 0x000fe20000000800 */
[----:B------:R1:W-:Y:S01]  /*0a80*/  LDGSTS.E.BYPASS.128 [R4+0x2000], [R20.64+0x40] ;  /* 0x0200004014047fae */ /* 0x0003e2000b901c44 */
[----:B------:R-:W-:Y:S01]  /*0a90*/  IMAD.SHL.U32 R116, R116, 0x2, RZ ;  /* 0x0000000274747824 */ /* 0x000fe200078e00ff */
[----:B------:R-:W-:Y:S01]  /*0aa0*/  LOP3.LUT R15, R2, 0x3, RZ, 0xc0, !PT ;  /* 0x00000003020f7812 */ /* 0x000fe200078ec0ff */
[----:B------:R-:W-:Y:S01]  /*0ab0*/  IMAD.SHL.U32 R113, R113, 0x2, RZ ;  /* 0x0000000271717824 */ /* 0x000fe200078e00ff */
[----:B------:R1:W-:Y:S01]  /*0ac0*/  LDGSTS.E.BYPASS.128 [R4+0x2800], [R22.64+0x40] ;  /* 0x0280004016047fae */ /* 0x0003e2000b901c44 */
[----:B------:R-:W-:Y:S01]  /*0ad0*/  IMAD.SHL.U32 R3, R3, 0x2, RZ ;  /* 0x0000000203037824 */ /* 0x000fe200078e00ff */
[----:B------:R-:W-:Y:S01]  /*0ae0*/  LOP3.LUT R19, R12, 0x10, R13, 0x1e, !PT ;  /* 0x000000100c137812 */ /* 0x000fe200078e1e0d */
[----:B------:R-:W-:Y:S01]  /*0af0*/  IMAD.WIDE.U32 R12, R15, 0x10, RZ ;  /* 0x000000100f0c7825 */ /* 0x000fe200078e00ff */
[----:B------:R2:W-:Y:S02]  /*0b00*/  LDGSTS.E.BYPASS.128 [R4+0x3000], [R24.64+0x40] ;  /* 0x0300004018047fae */ /* 0x0005e4000b901c44 */
[----:B------:R-:W-:-:S02]  /*0b10*/  LOP3.LUT R15, R19, R18, RZ, 0xfc, !PT ;  /* 0x00000012130f7212 */ /* 0x000fc400078efcff */
[----:B------:R2:W-:Y:S01]  /*0b20*/  LDGSTS.E.BYPASS.128 [R4+0x3800], [R26.64+0x40] ;  /* 0x038000401a047fae */ /* 0x0005e2000b901c44 */
[----:B------:R-:W-:Y:S01]  /*0b30*/  LOP3.LUT R18, R19, R112, RZ, 0xfc, !PT ;  /* 0x0000007013127212 */ /* 0x000fe200078efcff */
[----:B------:R-:W-:Y:S01]  /*0b40*/  IMAD.IADD R112, R112, 0x1, R19 ;  /* 0x0000000170707824 */ /* 0x000fe200078e0213 */
[----:B------:R-:W-:Y:S01]  /*0b50*/  LOP3.LUT R128, R12, R40, RZ, 0xfc, !PT ;  /* 0x000000280c807212 */ /* 0x000fe200078efcff */
[----:B------:R-:W0:Y:S01]  /*0b60*/  LDGDEPBAR ;  /* 0x00000000000079af */ /* 0x000e220000000000 */
[----:B------:R-:W-:Y:S01]  /*0b70*/  LOP3.LUT R40, R13, R41, RZ, 0xfc, !PT ;  /* 0x000000290d287212 */ /* 0x000fe200078efcff */
[----:B------:R-:W-:Y:S02]  /*0b80*/  IMAD.SHL.U32 R112, R112, 0x2, RZ ;  /* 0x0000000270707824 */ /* 0x000fe400078e00ff */
[----:B------:R3:W-:Y:S04]  /*0b90*/  LDGSTS.E.BYPASS.128 [R4+0x5000], [R28.64+0x40] ;  /* 0x050000401c047fae */ /* 0x0007e8000b901c44 */
[----:B------:R3:W-:Y:S04]  /*0ba0*/  LDGSTS.E.BYPASS.128 [R4+0x5800], [R30.64+0x40] ;  /* 0x058000401e047fae */ /* 0x0007e8000b901c44 */
[----:B------:R-:W0:Y:S01]  /*0bb0*/  LDGDEPBAR ;  /* 0x00000000000079af */ /* 0x000e220000000000 */
[----:B------:R-:W-:-:S04]  /*0bc0*/  DEPBAR.LE SB0, 0x2 ;  /* 0x000080800000791a */ /* 0x000fc80000000000 */
[----:B------:R-:W-:Y:S06]  /*0bd0*/  BAR.SYNC.DEFER_BLOCKING 0x0 ;  /* 0x0000000000007b1d */ /* 0x000fec0000010000 */
[----:B------:R-:W-:Y:S04]  /*0be0*/  LDSM.16.M88.4 R56, [R116] ;  /* 0x000000007438783b */ /* 0x000fe80000000200 */
[----:B---3--:R-:W3:Y:S04]  /*0bf0*/  LDSM.16.M88.4 R28, [R114+0x4000] ;  /* 0x00400000721c783b */ /* 0x008ee80000000200 */
[----:B------:R-:W4:Y:S04]  /*0c00*/  LDSM.16.M88.4 R72, [R113] ;  /* 0x000000007148783b */ /* 0x000f280000000200 */
[----:B------:R-:W1:Y:S04]  /*0c10*/  LDSM.16.M88.4 R96, [R3+0x1000] ;  /* 0x001000000360783b */ /* 0x000e680000000200 */
[----:B------:R-:W1:Y:S04]  /*0c20*/  LDSM.16.M88.4 R32, [R3+0x1800] ;  /* 0x001800000320783b */ /* 0x000e680000000200 */
[----:B--2---:R-:W2:Y:S04]  /*0c30*/  LDSM.16.M88.4 R24, [R114+0x4400] ;  /* 0x004400007218783b */ /* 0x004ea80000000200 */
[----:B------:R-:W2:Y:S04]  /*0c40*/  LDSM.16.M88.4 R88, [R115+0x4800] ;  /* 0x004800007358783b */ /* 0x000ea80000000200 */
[----:B------:R-:W2:Y:S01]  /*0c50*/  LDSM.16.M88.4 R8, [R114+0x4c00] ;  /* 0x004c00007208783b */ /* 0x000ea20000000200 */
[-C--:B---3--:R-:W-:Y:S08]  /*0c60*/  HMMA.16816.F32.BF16 R44, R56, R28.reuse, RZ ;  /* 0x0000001c382c723c */ /* 0x088ff000000418ff */
[-C--:B----4-:R-:W-:Y:S08]  /*0c70*/  HMMA.16816.F32.BF16 R60, R72, R28.reuse, RZ ;  /* 0x0000001c483c723c */ /* 0x090ff000000418ff */
[-C--:B-1----:R-:W-:Y:S08]  /*0c80*/  HMMA.16816.F32.BF16 R76, R96, R28.reuse, RZ ;  /* 0x0000001c604c723c */ /* 0x082ff000000418ff */
[----:B------:R-:W-:Y:S07]  /*0c90*/  HMMA.16816.F32.BF16 R100, R32, R28, RZ ;  /* 0x0000001c2064723c */ /* 0x000fee00000418ff */
[----:B------:R-:W-:Y:S01]  /*0ca0*/  IMAD.WIDE R28, R17, 0x2, RZ ;  /* 0x00000002111c7825 */ /* 0x000fe200078e02ff */
[----:B--2---:R-:W-:Y:S03]  /*0cb0*/  HMMA.16816.F32.BF16 R48, R56, R24, RZ ;  /* 0x000000183830723c */ /* 0x004fe600000418ff */
[----:B------:R-:W-:Y:S01]  /*0cc0*/  IMAD.WIDE R16, R16, 0x2, RZ ;  /* 0x0000000210107825 */ /* 0x000fe200078e02ff */
[----:B------:R-:W-:-:S04]  /*0cd0*/  LOP3.LUT R118, R12, R28, RZ, 0xfc, !PT ;  /* 0x0000001c0c767212 */ /* 0x000fc800078efcff */
[----:B------:R-:W-:Y:S01]  /*0ce0*/  HMMA.16816.F32.BF16 R64, R72, R24, RZ ;  /* 0x000000184840723c */ /* 0x000fe200000418ff */
[----:B------:R-:W-:Y:S02]  /*0cf0*/  IADD3 R118, P0, R118, c[0x0][0x168], RZ ;  /* 0x00005a0076767a10 */ /* 0x000fe40007f1e0ff */
[----:B------:R-:W-:-:S04]  /*0d00*/  LOP3.LUT R124, R12, R16, RZ, 0xfc, !PT ;  /* 0x000000100c7c7212 */ /* 0x000fc800078efcff */
[----:B------:R-:W-:Y:S01]  /*0d10*/  IADD3 R124, P1, R124, c[0x0][0x160], RZ ;  /* 0x000058007c7c7a10 */ /* 0x000fe20007f3e0ff */
[-C--:B------:R-:W-:Y:S08]  /*0d20*/  HMMA.16816.F32.BF16 R80, R96, R24.reuse, RZ ;  /* 0x000000186050723c */ /* 0x080ff000000418ff */
[----:B------:R-:W-:Y:S07]  /*0d30*/  HMMA.16816.F32.BF16 R92, R32, R24, RZ ;  /* 0x00000018205c723c */ /* 0x000fee00000418ff */
[----:B------:R-:W-:Y:S01]  /*0d40*/  IMAD.WIDE R24, R14, 0x2, RZ ;  /* 0x000000020e187825 */ /* 0x000fe200078e02ff */
[----:B------:R-:W-:Y:S01]  /*0d50*/  LOP3.LUT R14, R13, R29, RZ, 0xfc, !PT ;  /* 0x0000001d0d0e7212 */ /* 0x000fe200078efcff */
[----:B------:R-:W-:Y:S02]  /*0d60*/  HMMA.16816.F32.BF16 R52, R56, R88, RZ ;  /* 0x000000583834723c */ /* 0x000fe400000418ff */
[----:B------:R-:W-:Y:S01]  /*0d70*/  IMAD.WIDE R28, R7, 0x2, RZ ;  /* 0x00000002071c7825 */ /* 0x000fe200078e02ff */
[----:B------:R-:W-:-:S02]  /*0d80*/  LOP3.LUT R126, R12, R24, RZ, 0xfc, !PT ;  /* 0x000000180c7e7212 */ /* 0x000fc400078efcff */
[----:B------:R-:W-:Y:S01]  /*0d90*/  IADD3.X R119, R14, c[0x0][0x16c], RZ, P0, !PT ;  /* 0x00005b000e777a10 */ /* 0x000fe200007fe4ff */
[----:B------:R-:W-:Y:S01]  /*0da0*/  IMAD.WIDE R6, R6, 0x2, RZ ;  /* 0x0000000206067825 */ /* 0x000fe200078e02ff */
[C---:B------:R-:W-:Y:S01]  /*0db0*/  LOP3.LUT R24, R13.reuse, R25, RZ, 0xfc, !PT ;  /* 0x000000190d187212 */ /* 0x040fe200078efcff */
[-C--:B------:R-:W-:Y:S01]  /*0dc0*/  HMMA.16816.F32.BF16 R68, R72, R88.reuse, RZ ;  /* 0x000000584844723c */ /* 0x080fe200000418ff */
[----:B------:R-:W-:Y:S02]  /*0dd0*/  IADD3 R126, P0, R126, c[0x0][0x160], RZ ;  /* 0x000058007e7e7a10 */ /* 0x000fe40007f1e0ff */
[C---:B------:R-:W-:Y:S02]  /*0de0*/  LOP3.LUT R122, R12.reuse, R28, RZ, 0xfc, !PT ;  /* 0x0000001c0c7a7212 */ /* 0x040fe400078efcff */
[----:B------:R-:W-:Y:S02]  /*0df0*/  LOP3.LUT R28, R13, R29, RZ, 0xfc, !PT ;  /* 0x0000001d0d1c7212 */ /* 0x000fe400078efcff */
[----:B------:R-:W-:Y:S01]  /*0e00*/  LOP3.LUT R120, R12, R6, RZ, 0xfc, !PT ;  /* 0x000000060c787212 */ /* 0x000fe200078efcff */
[----:B------:R-:W-:Y:S01]  /*0e10*/  IMAD.SHL.U32 R6, R15, 0x2, RZ ;  /* 0x000000020f067824 */ /* 0x000fe200078e00ff */
[----:B------:R-:W-:Y:S01]  /*0e20*/  LOP3.LUT R29, R13, R7, RZ, 0xfc, !PT ;  /* 0x000000070d1d7212 */ /* 0x000fe200078efcff */
[----:B------:R-:W-:Y:S01]  /*0e30*/  IMAD.SHL.U32 R7, R18, 0x2, RZ ;  /* 0x0000000212077824 */ /* 0x000fe200078e00ff */
[----:B------:R-:W-:Y:S01]  /*0e40*/  IADD3.X R127, R24, c[0x0][0x164], RZ, P0, !PT ;  /* 0x00005900187f7a10 */ /* 0x000fe200007fe4ff */
[----:B------:R-:W-:Y:S01]  /*0e50*/  HMMA.16816.F32.BF16 R84, R96, R88, RZ ;  /* 0x000000586054723c */ /* 0x000fe200000418ff */
[----:B------:R-:W-:-:S02]  /*0e60*/  IADD3 R128, P0, R128, c[0x0][0x168], RZ ;  /* 0x00005a0080807a10 */ /* 0x000fc40007f1e0ff */
[----:B------:R-:W-:Y:S01]  /*0e70*/  LOP3.LUT R25, R13, R17, RZ, 0xfc, !PT ;  /* 0x000000110d197212 */ /* 0x000fe200078efcff */
[----:B------:R-:W1:Y:S01]  /*0e80*/  LDSM.16.M88.4 R36, [R7] ;  /* 0x000000000724783b */ /* 0x000e620000000200 */
[----:B------:R-:W-:Y:S02]  /*0e90*/  IADD3.X R129, R40, c[0x0][0x16c], RZ, P0, !PT ;  /* 0x00005b0028817a10 */ /* 0x000fe400007fe4ff */
[----:B------:R-:W-:Y:S01]  /*0ea0*/  IADD3 R120, P3, R120, c[0x0][0x160], RZ ;  /* 0x0000580078787a10 */ /* 0x000fe20007f7e0ff */
[----:B------:R-:W2:Y:S01]  /*0eb0*/  LDSM.16.M88.4 R16, [R6] ;  /* 0x000000000610783b */ /* 0x000ea20000000200 */
[----:B------:R-:W-:Y:S01]  /*0ec0*/  IADD3 R122, P2, R122, c[0x0][0x160], RZ ;  /* 0x000058007a7a7a10 */ /* 0x000fe20007f5e0ff */
[----:B------:R-:W-:Y:S01]  /*0ed0*/  HMMA.16816.F32.BF16 R56, R56, R8, RZ ;  /* 0x000000083838723c */ /* 0x000fe200000418ff */
[----:B------:R-:W-:Y:S01]  /*0ee0*/  IADD3.X R121, R29, c[0x0][0x164], RZ, P3, !PT ;  /* 0x000059001d797a10 */ /* 0x000fe20001ffe4ff */
[----:B------:R-:W3:Y:S01]  /*0ef0*/  LDSM.16.M88.4 R12, [R112+0x1000] ;  /* 0x00100000700c783b */ /* 0x000ee20000000200 */
[----:B------:R-:W-:-:S02]  /*0f00*/  IADD3.X R123, R28, c[0x0][0x164], RZ, P2, !PT ;  /* 0x000059001c7b7a10 */ /* 0x000fc400017fe4ff */
[----:B------:R-:W-:Y:S01]  /*0f10*/  IADD3.X R125, R25, c[0x0][0x164], RZ, P1, !PT ;  /* 0x00005900197d7a10 */ /* 0x000fe20000ffe4ff */
[----:B------:R-:W4:Y:S02]  /*0f20*/  LDSM.16.M88.4 R40, [R112+0x1800] ;  /* 0x001800007028783b */ /* 0x000f240000000200 */
[-C--:B------:R-:W-:Y:S02]  /*0f30*/  HMMA.16816.F32.BF16 R72, R72, R8.reuse, RZ ;  /* 0x000000084848723c */ /* 0x080fe400000418ff */
[----:B------:R-:W-:Y:S06]  /*0f40*/  BAR.SYNC.DEFER_BLOCKING 0x0 ;  /* 0x0000000000007b1d */ /* 0x000fec0000010000 */
[----:B------:R-:W-:Y:S08]  /*0f50*/  HMMA.16816.F32.BF16 R96, R96, R8, RZ ;  /* 0x000000086060723c */ /* 0x000ff000000418ff */
[C---:B------:R-:W-:Y:S08]  /*0f60*/  HMMA.16816.F32.BF16 R20, R32.reuse, R88, RZ ;  /* 0x000000582014723c */ /* 0x040ff000000418ff */
[----:B------:R-:W-:Y:S01]  /*0f70*/  HMMA.16816.F32.BF16 R32, R32, R8, RZ ;  /* 0x000000082020723c */ /* 0x000fe200000418ff */
[----:B------:R-:W-:Y:S01]  /*0f80*/  @!PT LDS RZ, [RZ] ;  /* 0x00000000fffff984 */ /* 0x000fe20000000800 */
[----:B------:R-:W-:Y:S01]  /*0f90*/  @!PT LDS RZ, [RZ] ;  /* 0x00000000fffff984 */ /* 0x000fe20000000800 */
[----:B------:R-:W-:Y:S01]  /*0fa0*/  @!PT LDS RZ, [RZ] ;  /* 0x00000000fffff984 */ /* 0x000fe20000000800 */
[----:B------:R2:W-:Y:S04]  /*0fb0*/  LDGSTS.E.BYPASS.128 [R4], [R120.64+0x80] ;  /* 0x0000008078047fae */ /* 0x0005e8000b901c44 */
[----:B------:R2:W-:Y:S03]  /*0fc0*/  LDGSTS.E.BYPASS.128 [R4+0x800], [R122.64+0x80] ;  /* 0x008000807a047fae */ /* 0x0005e6000b901c44 */
[C---:B-1----:R-:W-:Y:S01]  /*0fd0*/  HMMA.16816.F32.BF16 R44, R36.reuse, R30, R44 ;  /* 0x0000001e242c723c */ /* 0x042fe2000004182c */
[----:B------:R1:W-:Y:S04]  /*0fe0*/  LDGSTS.E.BYPASS.128 [R4+0x1000], [R124.64+0x80] ;  /* 0x010000807c047fae */ /* 0x0003e8000b901c44 */
[----:B------:R1:W-:Y:S03]  /*0ff0*/  LDGSTS.E.BYPASS.128 [R4+0x1800], [R126.64+0x80] ;  /* 0x018000807e047fae */ /* 0x0003e6000b901c44 */
[C---:B------:R-:W-:Y:S01]  /*1000*/  HMMA.16816.F32.BF16 R48, R36.reuse, R26, R48 ;  /* 0x0000001a2430723c */ /* 0x040fe20000041830 */
[----:B------:R-:W0:Y:S04]  /*1010*/  LDGDEPBAR ;  /* 0x00000000000079af */ /* 0x000e280000000000 */
[----:B------:R1:W-:Y:S03]  /*1020*/  LDGSTS.E.BYPASS.128 [R4+0x4000], [R118.64+0x80] ;  /* 0x0400008076047fae */ /* 0x0003e6000b901c44 */
[C---:B------:R-:W-:Y:S01]  /*1030*/  HMMA.16816.F32.BF16 R52, R36.reuse, R90, R52 ;  /* 0x0000005a2434723c */ /* 0x040fe20000041834 */
[----:B------:R1:W-:Y:S04]  /*1040*/  LDGSTS.E.BYPASS.128 [R4+0x4800], [R128.64+0x80] ;  /* 0x0480008080047fae */ /* 0x0003e8000b901c44 */
[----:B------:R-:W0:Y:S03]  /*1050*/  LDGDEPBAR ;  /* 0x00000000000079af */ /* 0x000e260000000000 */
[----:B------:R-:W-:Y:S08]  /*1060*/  HMMA.16816.F32.BF16 R56, R36, R10, R56 ;  /* 0x0000000a2438723c */ /* 0x000ff00000041838 */
[C---:B--2---:R-:W-:Y:S08]  /*1070*/  HMMA.16816.F32.BF16 R60, R16.reuse, R30, R60 ;  /* 0x0000001e103c723c */ /* 0x044ff0000004183c */
[----:B------:R-:W-:Y:S01]  /*1080*/  HMMA.16816.F32.BF16 R64, R16, R26, R64 ;  /* 0x0000001a1040723c */ /* 0x000fe20000041840 */
[----:B------:R-:W-:-:S04]  /*1090*/  DEPBAR.LE SB0, 0x2 ;  /* 0x000080800000791a */ /* 0x000fc80000000000 */
[----:B------:R-:W-:Y:S03]  /*10a0*/  BAR.SYNC.DEFER_BLOCKING 0x0 ;  /* 0x0000000000007b1d */ /* 0x000fe60000010000 */
[C---:B------:R-:W-:Y:S08]  /*10b0*/  HMMA.16816.F32.BF16 R68, R16.reuse, R90, R68 ;  /* 0x0000005a1044723c */ /* 0x040ff00000041844 */
[----:B------:R-:W-:Y:S08]  /*10c0*/  HMMA.16816.F32.BF16 R72, R16, R10, R72 ;  /* 0x0000000a1048723c */ /* 0x000ff00000041848 */
[C---:B---3--:R-:W-:Y:S01]  /*10d0*/  HMMA.16816.F32.BF16 R76, R12.reuse, R30, R76 ;  /* 0x0000001e0c4c723c */ /* 0x048fe2000004184c */
[----:B------:R-:W-:Y:S07]  /*10e0*/  LDSM.16.M88.4 R108, [R114+0x5000] ;  /* 0x00500000726c783b */ /* 0x000fee0000000200 */
[C---:B------:R-:W-:Y:S01]  /*10f0*/  HMMA.16816.F32.BF16 R80, R12.reuse, R26, R80 ;  /* 0x0000001a0c50723c */ /* 0x040fe20000041850 */
[----:B------:R-:W-:Y:S04]  /*1100*/  LDSM.16.M88.4 R104, [R114+0x5400] ;  /* 0x005400007268783b */ /* 0x000fe80000000200 */
[----:B------:R-:W-:Y:S03]  /*1110*/  LDSM.16.M88.4 R16, [R115+0x5800] ;  /* 0x005800007310783b */ /* 0x000fe60000000200 */
[C---:B------:R-:W-:Y:S01]  /*1120*/  HMMA.16816.F32.BF16 R84, R12.reuse, R90, R84 ;  /* 0x0000005a0c54723c */ /* 0x040fe20000041854 */
[----:B------:R-:W-:Y:S07]  /*1130*/  LDSM.16.M88.4 R36, [R114+0x5c00] ;  /* 0x005c00007224783b */ /* 0x000fee0000000200 */
[----:B------:R-:W-:Y:S01]  /*1140*/  HMMA.16816.F32.BF16 R96, R12, R10, R96 ;  /* 0x0000000a0c60723c */ /* 0x000fe20000041860 */
[----:B------:R-:W2:Y:S07]  /*1150*/  LDSM.16.M88.4 R12, [R116+0x2000] ;  /* 0x00200000740c783b */ /* 0x000eae0000000200 */
[C---:B----4-:R-:W-:Y:S08]  /*1160*/  HMMA.16816.F32.BF16 R28, R40.reuse, R30, R100 ;  /* 0x0000001e281c723c */ /* 0x050ff00000041864 */
[C---:B------:R-:W-:Y:S08]  /*1170*/  HMMA.16816.F32.BF16 R24, R40.reuse, R26, R92 ;  /* 0x0000001a2818723c */ /* 0x040ff0000004185c */
[C---:B------:R-:W-:Y:S01]  /*1180*/  HMMA.16816.F32.BF16 R20, R40.reuse, R90, R20 ;  /* 0x0000005a2814723c */ /* 0x040fe20000041814 */
[----:B------:R-:W-:Y:S07]  /*1190*/  LDSM.16.M88.4 R88, [R7+0x2000] ;  /* 0x002000000758783b */ /* 0x000fee0000000200 */
[----:B------:R-:W-:Y:S01]  /*11a0*/  HMMA.16816.F32.BF16 R8, R40, R10, R32 ;  /* 0x0000000a2808723c */ /* 0x000fe20000041820 */
[----:B------:R-:W3:Y:S04]  /*11b0*/  LDSM.16.M88.4 R40, [R113+0x2000] ;  /* 0x002000007128783b */ /* 0x000ee80000000200 */
[----:B------:R-:W4:Y:S03]  /*11c0*/  LDSM.16.M88.4 R32, [R3+0x3000] ;  /* 0x003000000320783b */ /* 0x000f260000000200 */
[C---:B--2---:R-:W-:Y:S08]  /*11d0*/  HMMA.16816.F32.BF16 R44, R12.reuse, R108, R44 ;  /* 0x0000006c0c2c723c */ /* 0x044ff0000004182c */
[C---:B------:R-:W-:Y:S08]  /*11e0*/  HMMA.16816.F32.BF16 R48, R12.reuse, R104, R48 ;  /* 0x000000680c30723c */ /* 0x040ff00000041830 */
[C---:B------:R-:W-:Y:S08]  /*11f0*/  HMMA.16816.F32.BF16 R52, R12.reuse, R16, R52 ;  /* 0x000000100c34723c */ /* 0x040ff00000041834 */
[----:B------:R-:W-:Y:S01]  /*1200*/  HMMA.16816.F32.BF16 R56, R12, R36, R56 ;  /* 0x000000240c38723c */ /* 0x000fe20000041838 */
[----:B------:R-:W2:Y:S07]  /*1210*/  LDSM.16.M88.4 R12, [R3+0x3800] ;  /* 0x00380000030c783b */ /* 0x000eae0000000200 */
[C---:B---3--:R-:W-:Y:S08]  /*1220*/  HMMA.16816.F32.BF16 R60, R40.reuse, R108, R60 ;  /* 0x0000006c283c723c */ /* 0x048ff0000004183c */
[C---:B------:R-:W-:Y:S08]  /*1230*/  HMMA.16816.F32.BF16 R64, R40.reuse, R104, R64 ;  /* 0x000000682840723c */ /* 0x040ff00000041840 */
[C---:B------:R-:W-:Y:S08]  /*1240*/  HMMA.16816.F32.BF16 R68, R40.reuse, R16, R68 ;  /* 0x000000102844723c */ /* 0x040ff00000041844 */
[----:B------:R-:W-:Y:S01]  /*1250*/  HMMA.16816.F32.BF16 R72, R40, R36, R72 ;  /* 0x000000242848723c */ /* 0x000fe20000041848 */
[----:B------:R-:W3:Y:S07]  /*1260*/  LDSM.16.M88.4 R40, [R6+0x2000] ;  /* 0x002000000628783b */ /* 0x000eee0000000200 */
[C---:B----4-:R-:W-:Y:S08]  /*1270*/  HMMA.16816.F32.BF16 R76, R32.reuse, R108, R76 ;  /* 0x0000006c204c723c */ /* 0x050ff0000004184c */
[C---:B------:R-:W-:Y:S08]  /*1280*/  HMMA.16816.F32.BF16 R80, R32.reuse, R104, R80 ;  /* 0x000000682050723c */ /* 0x040ff00000041850 */
[C---:B------:R-:W-:Y:S08]  /*1290*/  HMMA.16816.F32.BF16 R84, R32.reuse, R16, R84 ;  /* 0x000000102054723c */ /* 0x040ff00000041854 */
[----:B------:R-:W-:Y:S01]  /*12a0*/  HMMA.16816.F32.BF16 R96, R32, R36, R96 ;  /* 0x000000242060723c */ /* 0x000fe20000041860 */
[----:B------:R-:W4:Y:S07]  /*12b0*/  LDSM.16.M88.4 R32, [R112+0x3000] ;  /* 0x003000007020783b */ /* 0x000f2e0000000200 */
[C---:B--2---:R-:W-:Y:S08]  /*12c0*/  HMMA.16816.F32.BF16 R28, R12.reuse, R108, R28 ;  /* 0x0000006c0c1c723c */ /* 0x044ff0000004181c */
[C---:B------:R-:W-:Y:S08]  /*12d0*/  HMMA.16816.F32.BF16 R24, R12.reuse, R104, R24 ;  /* 0x000000680c18723c */ /* 0x040ff00000041818 */
[C---:B------:R-:W-:Y:S08]  /*12e0*/  HMMA.16816.F32.BF16 R20, R12.reuse, R16, R20 ;  /* 0x000000100c14723c */ /* 0x040ff00000041814 */
[----:B------:R-:W-:Y:S01]  /*12f0*/  HMMA.16816.F32.BF16 R8, R12, R36, R8 ;  /* 0x000000240c08723c */ /* 0x000fe20000041808 */
[----:B------:R-:W2:Y:S04]  /*1300*/  LDSM.16.M88.4 R12, [R112+0x3800] ;  /* 0x00380000700c783b */ /* 0x000ea80000000200 */
[----:B------:R-:W-:Y:S03]  /*1310*/  BAR.SYNC.DEFER_BLOCKING 0x0 ;  /* 0x0000000000007b1d */ /* 0x000fe60000010000 */
[C---:B------:R-:W-:Y:S08]  /*1320*/  HMMA.16816.F32.BF16 R44, R88.reuse, R110, R44 ;  /* 0x0000006e582c723c */ /* 0x040ff0000004182c */
[C---:B------:R-:W-:Y:S08]  /*1330*/  HMMA.16816.F32.BF16 R48, R88.reuse, R106, R48 ;  /* 0x0000006a5830723c */ /* 0x040ff00000041830 */
[C---:B------:R-:W-:Y:S01]  /*1340*/  HMMA.16816.F32.BF16 R52, R88.reuse, R18, R52 ;  /* 0x000000125834723c */ /* 0x040fe20000041834 */
[----:B------:R-:W-:Y:S01]  /*1350*/  @!PT LDS RZ, [RZ] ;  /* 0x00000000fffff984 */ /* 0x000fe20000000800 */
[----:B------:R-:W-:Y:S01]  /*1360*/  @!PT LDS RZ, [RZ] ;  /* 0x00000000fffff984 */ /* 0x000fe20000000800 */
[----:B------:R-:W-:Y:S01]  /*1370*/  @!PT LDS RZ, [RZ] ;  /* 0x00000000fffff984 */ /* 0x000fe20000000800 */
[----:B------:R1:W-:Y:S07]  /*1380*/  LDGSTS.E.BYPASS.128 [R4+0x2000], [R120.64+0xc0] ;  /* 0x020000c078047fae */ /* 0x0003ee000b901c44 */
[----:B------:R-:W-:Y:S01]  /*1390*/  HMMA.16816.F32.BF16 R56, R88, R38, R56 ;  /* 0x000000265838723c */ /* 0x000fe20000041838 */
[----:B------:R1:W-:Y:S04]  /*13a0*/  LDGSTS.E.BYPASS.128 [R4+0x2800], [R122.64+0xc0] ;  /* 0x028000c07a047fae */ /* 0x0003e8000b901c44 */
[----:B------:R1:W-:Y:S03]  /*13b0*/  LDGSTS.E.BYPASS.128 [R4+0x3000], [R124.64+0xc0] ;  /* 0x030000c07c047fae */ /* 0x0003e6000b901c44 */
[C---:B---3--:R-:W-:Y:S01]  /*13c0*/  HMMA.16816.F32.BF16 R60, R40.reuse, R110, R60 ;  /* 0x0000006e283c723c */ /* 0x048fe2000004183c */
[----:B------:R1:W-:Y:S04]  /*13d0*/  LDGSTS.E.BYPASS.128 [R4+0x3800], [R126.64+0xc0] ;  /* 0x038000c07e047fae */ /* 0x0003e8000b901c44 */
[----:B------:R-:W0:Y:S03]  /*13e0*/  LDGDEPBAR ;  /* 0x00000000000079af */ /* 0x000e260000000000 */
[C---:B------:R-:W-:Y:S01]  /*13f0*/  HMMA.16816.F32.BF16 R64, R40.reuse, R106, R64 ;  /* 0x0000006a2840723c */ /* 0x040fe20000041840 */
[----:B------:R1:W-:Y:S04]  /*1400*/  LDGSTS.E.BYPASS.128 [R4+0x5000], [R118.64+0xc0] ;  /* 0x050000c076047fae */ /* 0x0003e8000b901c44 */
[----:B------:R1:W-:Y:S03]  /*1410*/  LDGSTS.E.BYPASS.128 [R4+0x5800], [R128.64+0xc0] ;  /* 0x058000c080047fae */ /* 0x0003e6000b901c44 */
[C---:B------:R-:W-:Y:S01]  /*1420*/  HMMA.16816.F32.BF16 R68, R40.reuse, R18, R68 ;  /* 0x000000122844723c */ /* 0x040fe20000041844 */
[----:B------:R-:W0:Y:S07]  /*1430*/  LDGDEPBAR ;  /* 0x00000000000079af */ /* 0x000e2e0000000000 */
[----:B------:R-:W-:Y:S08]  /*1440*/  HMMA.16816.F32.BF16 R72, R40, R38, R72 ;  /* 0x000000262848723c */ /* 0x000ff00000041848 */
[C---:B----4-:R-:W-:Y:S08]  /*1450*/  HMMA.16816.F32.BF16 R76, R32.reuse, R110, R76 ;  /* 0x0000006e204c723c */ /* 0x050ff0000004184c */
[----:B------:R-:W-:Y:S01]  /*1460*/  HMMA.16816.F32.BF16 R80, R32, R106, R80 ;  /* 0x0000006a2050723c */ /* 0x000fe20000041850 */
[----:B------:R-:W-:-:S04]  /*1470*/  DEPBAR.LE SB0, 0x2 ;  /* 0x000080800000791a */ /* 0x000fc80000000000 */
[----:B------:R-:W-:Y:S03]  /*1480*/  BAR.SYNC.DEFER_BLOCKING 0x0 ;  /* 0x0000000000007b1d */ /* 0x000fe60000010000 */
[C---:B------:R-:W-:Y:S08]  /*1490*/  HMMA.16816.F32.BF16 R84, R32.reuse, R18, R84 ;  /* 0x000000122054723c */ /* 0x040ff00000041854 */
[----:B------:R-:W-:Y:S08]  /*14a0*/  HMMA.16816.F32.BF16 R96, R32, R38, R96 ;  /* 0x000000262060723c */ /* 0x000ff00000041860 */
[C---:B--2---:R-:W-:Y:S01]  /*14b0*/  HMMA.16816.F32.BF16 R108, R12.reuse, R110, R28 ;  /* 0x0000006e0c6c723c */ /* 0x044fe2000004181c */
[----:B------:R-:W-:Y:S07]  /*14c0*/  LDSM.16.M88.4 R32, [R116] ;  /* 0x000000007420783b */ /* 0x000fee0000000200 */
[C---:B------:R-:W-:Y:S01]  /*14d0*/  HMMA.16816.F32.BF16 R104, R12.reuse, R106, R24 ;  /* 0x0000006a0c68723c */ /* 0x040fe20000041818 */
[----:B------:R-:W2:Y:S04]  /*14e0*/  LDSM.16.M88.4 R28, [R114+0x4000] ;  /* 0x00400000721c783b */ /* 0x000ea80000000200 */
[----:B------:R-:W3:Y:S03]  /*14f0*/  LDSM.16.M88.4 R24, [R114+0x4400] ;  /* 0x004400007218783b */ /* 0x000ee60000000200 */
[C---:B------:R-:W-:Y:S01]  /*1500*/  HMMA.16816.F32.BF16 R16, R12.reuse, R18, R20 ;  /* 0x000000120c10723c */ /* 0x040fe20000041814 */
[----:B------:R-:W4:Y:S04]  /*1510*/  LDSM.16.M88.4 R88, [R115+0x4800] ;  /* 0x004800007358783b */ /* 0x000f280000000200 */
[----:B------:R-:W-:Y:S03]  /*1520*/  LDSM.16.M88.4 R20, [R113] ;  /* 0x000000007114783b */ /* 0x000fe60000000200 */
[----:B------:R-:W-:Y:S01]  /*1530*/  HMMA.16816.F32.BF16 R36, R12, R38, R8 ;  /* 0x000000260c24723c */ /* 0x000fe20000041808 */
[----:B------:R-:W1:Y:S04]  /*1540*/  LDSM.16.M88.4 R8, [R114+0x4c00] ;  /* 0x004c00007208783b */ /* 0x000e680000000200 */
[----:B------:R-:W1:Y:S04]  /*1550*/  LDSM.16.M88.4 R12, [R3+0x1000] ;  /* 0x00100000030c783b */ /* 0x000e680000000200 */
[----:B------:R-:W1:Y:S01]  /*1560*/  LDSM.16.M88.4 R40, [R3+0x1800] ;  /* 0x001800000328783b */ /* 0x000e620000000200 */
[C---:B--2---:R-:W-:Y:S08]  /*1570*/  HMMA.16816.F32.BF16 R44, R32.reuse, R28, R44 ;  /* 0x0000001c202c723c */ /* 0x044ff0000004182c */
[C---:B---3--:R-:W-:Y:S08]  /*1580*/  HMMA.16816.F32.BF16 R48, R32.reuse, R24, R48 ;  /* 0x000000182030723c */ /* 0x048ff00000041830 */
[C---:B----4-:R-:W-:Y:S08]  /*1590*/  HMMA.16816.F32.BF16 R52, R32.reuse, R88, R52 ;  /* 0x000000582034723c */ /* 0x050ff00000041834 */
[----:B-1----:R-:W-:Y:S01]  /*15a0*/  HMMA.16816.F32.BF16 R56, R32, R8, R56 ;  /* 0x000000082038723c */ /* 0x002fe20000041838 */
[----:B------:R-:W1:Y:S07]  /*15b0*/  LDSM.16.M88.4 R32, [R7] ;  /* 0x000000000720783b */ /* 0x000e6e0000000200 */
[C---:B------:R-:W-:Y:S08]  /*15c0*/  HMMA.16816.F32.BF16 R60, R20.reuse, R28, R60 ;  /* 0x0000001c143c723c */ /* 0x040ff0000004183c */
[C---:B------:R-:W-:Y:S08]  /*15d0*/  HMMA.16816.F32.BF16 R64, R20.reuse, R24, R64 ;  /* 0x000000181440723c */ /* 0x040ff00000041840 */
[C---:B------:R-:W-:Y:S08]  /*15e0*/  HMMA.16816.F32.BF16 R68, R20.reuse, R88, R68 ;  /* 0x000000581444723c */ /* 0x040ff00000041844 */
[----:B------:R-:W-:Y:S01]  /*15f0*/  HMMA.16816.F32.BF16 R72, R20, R8, R72 ;  /* 0x000000081448723c */ /* 0x000fe20000041848 */
[----:B------:R-:W2:Y:S07]  /*1600*/  LDSM.16.M88.4 R20, [R6] ;  /* 0x000000000614783b */ /* 0x000eae0000000200 */
[C---:B------:R-:W-:Y:S08]  /*1610*/  HMMA.16816.F32.BF16 R76, R12.reuse, R28, R76 ;  /* 0x0000001c0c4c723c */ /* 0x040ff0000004184c */
[C---:B------:R-:W-:Y:S08]  /*1620*/  HMMA.16816.F32.BF16 R80, R12.reuse, R24, R80 ;  /* 0x000000180c50723c */ /* 0x040ff00000041850 */
[C---:B------:R-:W-:Y:S08]  /*1630*/  HMMA.16816.F32.BF16 R84, R12.reuse, R88, R84 ;  /* 0x000000580c54723c */ /* 0x040ff00000041854 */
[----:B------:R-:W-:Y:S01]  /*1640*/  HMMA.16816.F32.BF16 R96, R12, R8, R96 ;  /* 0x000000080c60723c */ /* 0x000fe20000041860 */
[----:B------:R-:W3:Y:S07]  /*1650*/  LDSM.16.M88.4 R12, [R112+0x1000] ;  /* 0x00100000700c783b */ /* 0x000eee0000000200 */
[C---:B------:R-:W-:Y:S08]  /*1660*/  HMMA.16816.F32.BF16 R108, R40.reuse, R28, R108 ;  /* 0x0000001c286c723c */ /* 0x040ff0000004186c */
[C---:B------:R-:W-:Y:S08]  /*1670*/  HMMA.16816.F32.BF16 R104, R40.reuse, R24, R104 ;  /* 0x000000182868723c */ /* 0x040ff00000041868 */
[C---:B------:R-:W-:Y:S08]  /*1680*/  HMMA.16816.F32.BF16 R16, R40.reuse, R88, R16 ;  /* 0x000000582810723c */ /* 0x040ff00000041810 */
[----:B------:R-:W-:Y:S01]  /*1690*/  HMMA.16816.F32.BF16 R36, R40, R8, R36 ;  /* 0x000000082824723c */ /* 0x000fe20000041824 */
[----:B------:R-:W4:Y:S04]  /*16a0*/  LDSM.16.M88.4 R40, [R112+0x1800] ;  /* 0x001800007028783b */ /* 0x000f280000000200 */
[----:B------:R-:W-:Y:S03]  /*16b0*/  BAR.SYNC.DEFER_BLOCKING 0x0 ;  /* 0x0000000000007b1d */ /* 0x000fe60000010000 */
[C---:B-1----:R-:W-:Y:S08]  /*16c0*/  HMMA.16816.F32.BF16 R44, R32.reuse, R30, R44 ;  /* 0x0000001e202c723c */ /* 0x042ff0000004182c */
[C---:B------:R-:W-:Y:S08]  /*16d0*/  HMMA.16816.F32.BF16 R48, R32.reuse, R26, R48 ;  /* 0x0000001a2030723c */ /* 0x040ff00000041830 */
[C---:B------:R-:W-:Y:S01]  /*16e0*/  HMMA.16816.F32.BF16 R52, R32.reuse, R90, R52 ;  /* 0x0000005a2034723c */ /* 0x040fe20000041834 */
[----:B------:R-:W-:Y:S01]  /*16f0*/  @!PT LDS RZ, [RZ] ;  /* 0x00000000fffff984 */ /* 0x000fe20000000800 */
[----:B------:R-:W-:Y:S01]  /*1700*/  @!PT LDS RZ, [RZ] ;  /* 0x00000000fffff984 */ /* 0x000fe20000000800 */
[----:B------:R-:W-:Y:S01]  /*1710*/  @!PT LDS RZ, [RZ] ;  /* 0x00000000fffff984 */ /* 0x000fe20000000800 */
[----:B------:R1:W-:Y:S07]  /*1720*/  LDGSTS.E.BYPASS.128 [R4], [R120.64+0x100] ;  /* 0x0000010078047fae */ /* 0x0003ee000b901c44 */
[----:B------:R-:W-:Y:S01]  /*1730*/  HMMA.16816.F32.BF16 R56, R32, R10, R56 ;  /* 0x0000000a2038723c */ /* 0x000fe20000041838 */
[----:B------:R1:W-:Y:S04]  /*1740*/  LDGSTS.E.BYPASS.128 [R4+0x800], [R122.64+0x100] ;  /* 0x008001007a047fae */ /* 0x0003e8000b901c44 */
[----:B------:R1:W-:Y:S03]  /*1750*/  LDGSTS.E.BYPASS.128 [R4+0x1000], [R124.64+0x100] ;  /* 0x010001007c047fae */ /* 0x0003e6000b901c44 */
[C---:B--2---:R-:W-:Y:S01]  /*1760*/  HMMA.16816.F32.BF16 R60, R20.reuse, R30, R60 ;  /* 0x0000001e143c723c */ /* 0x044fe2000004183c */
        /* <DEDUP_REMOVED lines=8> */
[C---:B---3--:R-:W-:Y:S08]  /*17f0*/  HMMA.16816.F32.BF16 R76, R12.reuse, R30, R76 ;  /* 0x0000001e0c4c723c */ /* 0x048ff0000004184c */
[----:B------:R-:W-:Y:S01]  /*1800*/  HMMA.16816.F32.BF16 R80, R12, R26, R80 ;  /* 0x0000001a0c50723c */ /* 0x000fe20000041850 */
[----:B------:R-:W-:-:S04]  /*1810*/  DEPBAR.LE SB0, 0x2 ;  /* 0x000080800000791a */ /* 0x000fc80000000000 */
[----:B------:R-:W-:Y:S03]  /*1820*/  BAR.SYNC.DEFER_BLOCKING 0x0 ;  /* 0x0000000000007b1d */ /* 0x000fe60000010000 */
[C---:B------:R-:W-:Y:S08]  /*1830*/  HMMA.16816.F32.BF16 R84, R12.reuse, R90, R84 ;  /* 0x0000005a0c54723c */ /* 0x040ff00000041854 */
[----:B------:R-:W-:Y:S08]  /*1840*/  HMMA.16816.F32.BF16 R96, R12, R10, R96 ;  /* 0x0000000a0c60723c */ /* 0x000ff00000041860 */
[C---:B----4-:R-:W-:Y:S01]  /*1850*/  HMMA.16816.F32.BF16 R28, R40.reuse, R30, R108 ;  /* 0x0000001e281c723c */ /* 0x050fe2000004186c */
[----:B------:R-:W-:Y:S07]  /*1860*/  LDSM.16.M88.4 R12, [R116+0x2000] ;  /* 0x00200000740c783b */ /* 0x000fee0000000200 */
[C---:B------:R-:W-:Y:S01]  /*1870*/  HMMA.16816.F32.BF16 R24, R40.reuse, R26, R104 ;  /* 0x0000001a2818723c */ /* 0x040fe20000041868 */
[----:B------:R-:W2:Y:S04]  /*1880*/  LDSM.16.M88.4 R100, [R114+0x5000] ;  /* 0x005000007264783b */ /* 0x000ea80000000200 */
[----:B------:R-:W3:Y:S03]  /*1890*/  LDSM.16.M88.4 R92, [R114+0x5400] ;  /* 0x00540000725c783b */ /* 0x000ee60000000200 */
[C---:B------:R-:W-:Y:S01]  /*18a0*/  HMMA.16816.F32.BF16 R16, R40.reuse, R90, R16 ;  /* 0x0000005a2810723c */ /* 0x040fe20000041810 */
[----:B------:R-:W4:Y:S04]  /*18b0*/  LDSM.16.M88.4 R20, [R115+0x5800] ;  /* 0x005800007314783b */ /* 0x000f280000000200 */
[----:B------:R-:W1:Y:S03]  /*18c0*/  LDSM.16.M88.4 R32, [R114+0x5c00] ;  /* 0x005c00007220783b */ /* 0x000e660000000200 */
[----:B------:R-:W-:Y:S01]  /*18d0*/  HMMA.16816.F32.BF16 R8, R40, R10, R36 ;  /* 0x0000000a2808723c */ /* 0x000fe20000041824 */
[----:B------:R-:W1:Y:S04]  /*18e0*/  LDSM.16.M88.4 R40, [R113+0x2000] ;  /* 0x002000007128783b */ /* 0x000e680000000200 */
[----:B------:R-:W1:Y:S04]  /*18f0*/  LDSM.16.M88.4 R36, [R3+0x3000] ;  /* 0x003000000324783b */ /* 0x000e680000000200 */
[----:B------:R-:W-:Y:S01]  /*1900*/  LDSM.16.M88.4 R88, [R7+0x2000] ;  /* 0x002000000758783b */ /* 0x000fe20000000200 */
[C---:B--2---:R-:W-:Y:S08]  /*1910*/  HMMA.16816.F32.BF16 R44, R12.reuse, R100, R44 ;  /* 0x000000640c2c723c */ /* 0x044ff0000004182c */
[C---:B---3--:R-:W-:Y:S08]  /*1920*/  HMMA.16816.F32.BF16 R48, R12.reuse, R92, R48 ;  /* 0x0000005c0c30723c */ /* 0x048ff00000041830 */
[C---:B----4-:R-:W-:Y:S08]  /*1930*/  HMMA.16816.F32.BF16 R52, R12.reuse, R20, R52 ;  /* 0x000000140c34723c */ /* 0x050ff00000041834 */
[----:B-1----:R-:W-:Y:S01]  /*1940*/  HMMA.16816.F32.BF16 R56, R12, R32, R56 ;  /* 0x000000200c38723c */ /* 0x002fe20000041838 */
[----:B------:R-:W1:Y:S07]  /*1950*/  LDSM.16.M88.4 R12, [R3+0x3800] ;  /* 0x00380000030c783b */ /* 0x000e6e0000000200 */
[C---:B------:R-:W-:Y:S08]  /*1960*/  HMMA.16816.F32.BF16 R60, R40.reuse, R100, R60 ;  /* 0x00000064283c723c */ /* 0x040ff0000004183c */
[C---:B------:R-:W-:Y:S08]  /*1970*/  HMMA.16816.F32.BF16 R64, R40.reuse, R92, R64 ;  /* 0x0000005c2840723c */ /* 0x040ff00000041840 */
[C---:B------:R-:W-:Y:S08]  /*1980*/  HMMA.16816.F32.BF16 R68, R40.reuse, R20, R68 ;  /* 0x000000142844723c */ /* 0x040ff00000041844 */
[----:B------:R-:W-:Y:S01]  /*1990*/  HMMA.16816.F32.BF16 R72, R40, R32, R72 ;  /* 0x000000202848723c */ /* 0x000fe20000041848 */
[----:B------:R-:W2:Y:S07]  /*19a0*/  LDSM.16.M88.4 R40, [R6+0x2000] ;  /* 0x002000000628783b */ /* 0x000eae0000000200 */
[C---:B------:R-:W-:Y:S08]  /*19b0*/  HMMA.16816.F32.BF16 R76, R36.reuse, R100, R76 ;  /* 0x00000064244c723c */ /* 0x040ff0000004184c */
[C---:B------:R-:W-:Y:S08]  /*19c0*/  HMMA.16816.F32.BF16 R80, R36.reuse, R92, R80 ;  /* 0x0000005c2450723c */ /* 0x040ff00000041850 */
[C---:B------:R-:W-:Y:S08]  /*19d0*/  HMMA.16816.F32.BF16 R84, R36.reuse, R20, R84 ;  /* 0x000000142454723c */ /* 0x040ff00000041854 */
[----:B------:R-:W-:Y:S01]  /*19e0*/  HMMA.16816.F32.BF16 R96, R36, R32, R96 ;  /* 0x000000202460723c */ /* 0x000fe20000041860 */
[----:B------:R-:W3:Y:S07]  /*19f0*/  LDSM.16.M88.4 R36, [R112+0x3000] ;  /* 0x003000007024783b */ /* 0x000eee0000000200 */
[C---:B-1----:R-:W-:Y:S08]  /*1a00*/  HMMA.16816.F32.BF16 R28, R12.reuse, R100, R28 ;  /* 0x000000640c1c723c */ /* 0x042ff0000004181c */
[C---:B------:R-:W-:Y:S08]  /*1a10*/  HMMA.16816.F32.BF16 R24, R12.reuse, R92, R24 ;  /* 0x0000005c0c18723c */ /* 0x040ff00000041818 */
[C---:B------:R-:W-:Y:S08]  /*1a20*/  HMMA.16816.F32.BF16 R16, R12.reuse, R20, R16 ;  /* 0x000000140c10723c */ /* 0x040ff00000041810 */
[----:B------:R-:W-:Y:S01]  /*1a30*/  HMMA.16816.F32.BF16 R8, R12, R32, R8 ;  /* 0x000000200c08723c */ /* 0x000fe20000041808 */
[----:B------:R-:W1:Y:S04]  /*1a40*/  LDSM.16.M88.4 R12, [R112+0x3800] ;  /* 0x00380000700c783b */ /* 0x000e680000000200 */
        /* <DEDUP_REMOVED lines=26> */
[C---:B-1----:R-:W-:Y:S01]  /*1bf0*/  HMMA.16816.F32.BF16 R100, R12.reuse, R102, R28 ;  /* 0x000000660c64723c */ /* 0x042fe2000004181c */
[----:B------:R-:W-:Y:S07]  /*1c00*/  LDSM.16.M88.4 R36, [R116] ;  /* 0x000000007424783b */ /* 0x000fee0000000200 */
[C---:B------:R-:W-:Y:S01]  /*1c10*/  HMMA.16816.F32.BF16 R92, R12.reuse, R94, R24 ;  /* 0x0000005e0c5c723c */ /* 0x040fe20000041818 */
[----:B------:R-:W1:Y:S04]  /*1c20*/  LDSM.16.M88.4 R28, [R114+0x4000] ;  /* 0x00400000721c783b */ /* 0x000e680000000200 */
[----:B------:R-:W2:Y:S03]  /*1c30*/  LDSM.16.M88.4 R24, [R114+0x4400] ;  /* 0x004400007218783b */ /* 0x000ea60000000200 */
[C---:B------:R-:W-:Y:S01]  /*1c40*/  HMMA.16816.F32.BF16 R20, R12.reuse, R22, R16 ;  /* 0x000000160c14723c */ /* 0x040fe20000041810 */
[----:B------:R-:W3:Y:S04]  /*1c50*/  LDSM.16.M88.4 R88, [R115+0x4800] ;  /* 0x004800007358783b */ /* 0x000ee80000000200 */
[----:B------:R-:W-:Y:S03]  /*1c60*/  LDSM.16.M88.4 R16, [R113] ;  /* 0x000000007110783b */ /* 0x000fe60000000200 */
[----:B------:R-:W-:Y:S01]  /*1c70*/  HMMA.16816.F32.BF16 R32, R12, R34, R8 ;  /* 0x000000220c20723c */ /* 0x000fe20000041808 */
[----:B------:R-:W3:Y:S04]  /*1c80*/  LDSM.16.M88.4 R8, [R114+0x4c00] ;  /* 0x004c00007208783b */ /* 0x000ee80000000200 */
[----:B------:R-:W4:Y:S04]  /*1c90*/  LDSM.16.M88.4 R12, [R3+0x1000] ;  /* 0x00100000030c783b */ /* 0x000f280000000200 */
[----:B------:R-:W4:Y:S01]  /*1ca0*/  LDSM.16.M88.4 R40, [R3+0x1800] ;  /* 0x001800000328783b */ /* 0x000f220000000200 */
[C---:B-1----:R-:W-:Y:S08]  /*1cb0*/  HMMA.16816.F32.BF16 R44, R36.reuse, R28, R44 ;  /* 0x0000001c242c723c */ /* 0x042ff0000004182c */
[C---:B--2---:R-:W-:Y:S08]  /*1cc0*/  HMMA.16816.F32.BF16 R48, R36.reuse, R24, R48 ;  /* 0x000000182430723c */ /* 0x044ff00000041830 */
[C---:B---3--:R-:W-:Y:S08]  /*1cd0*/  HMMA.16816.F32.BF16 R52, R36.reuse, R88, R52 ;  /* 0x000000582434723c */ /* 0x048ff00000041834 */
[----:B------:R-:W-:Y:S01]  /*1ce0*/  HMMA.16816.F32.BF16 R56, R36, R8, R56 ;  /* 0x000000082438723c */ /* 0x000fe20000041838 */
[----:B------:R-:W1:Y:S07]  /*1cf0*/  LDSM.16.M88.4 R36, [R7] ;  /* 0x000000000724783b */ /* 0x000e6e0000000200 */
[C---:B------:R-:W-:Y:S08]  /*1d00*/  HMMA.16816.F32.BF16 R60, R16.reuse, R28, R60 ;  /* 0x0000001c103c723c */ /* 0x040ff0000004183c */
[C---:B------:R-:W-:Y:S08]  /*1d10*/  HMMA.16816.F32.BF16 R64, R16.reuse, R24, R64 ;  /* 0x000000181040723c */ /* 0x040ff00000041840 */
[C---:B------:R-:W-:Y:S08]  /*1d20*/  HMMA.16816.F32.BF16 R68, R16.reuse, R88, R68 ;  /* 0x000000581044723c */ /* 0x040ff00000041844 */
[----:B------:R-:W-:Y:S01]  /*1d30*/  HMMA.16816.F32.BF16 R72, R16, R8, R72 ;  /* 0x000000081048723c */ /* 0x000fe20000041848 */
[----:B------:R-:W2:Y:S07]  /*1d40*/  LDSM.16.M88.4 R16, [R6] ;  /* 0x000000000610783b */ /* 0x000eae0000000200 */
[C---:B----4-:R-:W-:Y:S08]  /*1d50*/  HMMA.16816.F32.BF16 R76, R12.reuse, R28, R76 ;  /* 0x0000001c0c4c723c */ /* 0x050ff0000004184c */
        /* <DEDUP_REMOVED lines=329> */
[----:B------:R-:W-:Y:S03]  /*31f0*/  LDSM.16.M88.4 R100, [R115+0x4800] ;  /* 0x004800007364783b */ /* 0x000fe60000000200 */
[C---:B------:R-:W-:Y:S01]  /*3200*/  HMMA.16816.F32.BF16 R16, R12.reuse, R18, R20 ;  /* 0x000000120c10723c */ /* 0x040fe20000041814 */
[----:B------:R-:W2:Y:S04]  /*3210*/  LDSM.16.M88.4 R20, [R114+0x4400] ;  /* 0x004400007214783b */ /* 0x000ea80000000200 */
[----:B------:R-:W-:Y:S03]  /*3220*/  LDSM.16.M88.4 R24, [R113] ;  /* 0x000000007118783b */ /* 0x000fe60000000200 */
[----:B------:R-:W-:Y:S01]  /*3230*/  HMMA.16816.F32.BF16 R88, R12, R90, R8 ;  /* 0x0000005a0c58723c */ /* 0x000fe20000041808 */
[----:B------:R-:W3:Y:S04]  /*3240*/  LDSM.16.M88.4 R8, [R114+0x4c00] ;  /* 0x004c00007208783b */ /* 0x000ee80000000200 */
[----:B------:R-:W3:Y:S04]  /*3250*/  LDSM.16.M88.4 R12, [R3+0x1000] ;  /* 0x00100000030c783b */ /* 0x000ee80000000200 */
[----:B------:R-:W3:Y:S04]  /*3260*/  LDSM.16.M88.4 R32, [R3+0x1800] ;  /* 0x001800000320783b */ /* 0x000ee80000000200 */
[----:B------:R-:W-:Y:S01]  /*3270*/  LDSM.16.M88.4 R92, [R112+0x1800] ;  /* 0x00180000705c783b */ /* 0x000fe20000000200 */
[C---:B-1----:R-:W-:Y:S08]  /*3280*/  HMMA.16816.F32.BF16 R44, R28.reuse, R40, R44 ;  /* 0x000000281c2c723c */ /* 0x042ff0000004182c */
[C---:B--2---:R-:W-:Y:S08]  /*3290*/  HMMA.16816.F32.BF16 R48, R28.reuse, R20, R48 ;  /* 0x000000141c30723c */ /* 0x044ff00000041830 */
[C---:B------:R-:W-:Y:S08]  /*32a0*/  HMMA.16816.F32.BF16 R52, R28.reuse, R100, R52 ;  /* 0x000000641c34723c */ /* 0x040ff00000041834 */
[----:B---3--:R-:W-:Y:S01]  /*32b0*/  HMMA.16816.F32.BF16 R56, R28, R8, R56 ;  /* 0x000000081c38723c */ /* 0x008fe20000041838 */
        /* <DEDUP_REMOVED lines=10> */
[----:B------:R-:W3:Y:S04]  /*3360*/  LDSM.16.M88.4 R12, [R112+0x1000] ;  /* 0x00100000700c783b */ /* 0x000ee80000000200 */
[----:B------:R-:W-:Y:S03]  /*3370*/  BAR.SYNC.DEFER_BLOCKING 0x0 ;  /* 0x0000000000007b1d */ /* 0x000fe60000010000 */
[C---:B------:R-:W-:Y:S08]  /*3380*/  HMMA.16816.F32.BF16 R108, R32.reuse, R40, R108 ;  /* 0x00000028206c723c */ /* 0x040ff0000004186c */
        /* <DEDUP_REMOVED lines=9> */
[C---:B-1----:R-:W-:Y:S01]  /*3420*/  HMMA.16816.F32.BF16 R44, R28.reuse, R42, R44 ;  /* 0x0000002a1c2c723c */ /* 0x042fe2000004182c */
        /* <DEDUP_REMOVED lines=22> */
[----:B------:R-:W1:Y:S07]  /*3590*/  LDSM.16.M88.4 R12, [R116+0x2000] ;  /* 0x00200000740c783b */ /* 0x000e6e0000000200 */
[C---:B------:R-:W-:Y:S08]  /*35a0*/  HMMA.16816.F32.BF16 R40, R92.reuse, R42, R108 ;  /* 0x0000002a5c28723c */ /* 0x040ff0000004186c */
[C---:B------:R-:W-:Y:S08]  /*35b0*/  HMMA.16816.F32.BF16 R20, R92.reuse, R22, R104 ;  /* 0x000000165c14723c */ /* 0x040ff00000041868 */
[C---:B------:R-:W-:Y:S01]  /*35c0*/  HMMA.16816.F32.BF16 R16, R92.reuse, R102, R16 ;  /* 0x000000665c10723c */ /* 0x040fe20000041810 */
[----:B------:R-:W-:Y:S07]  /*35d0*/  LDSM.16.M88.4 R100, [R7+0x2000] ;  /* 0x002000000764783b */ /* 0x000fee0000000200 */
[----:B------:R-:W-:Y:S01]  /*35e0*/  HMMA.16816.F32.BF16 R8, R92, R10, R88 ;  /* 0x0000000a5c08723c */ /* 0x000fe20000041858 */
[----:B------:R-:W2:Y:S04]  /*35f0*/  LDSM.16.M88.4 R92, [R113+0x2000] ;  /* 0x00200000715c783b */ /* 0x000ea80000000200 */
[----:B------:R-:W3:Y:S03]  /*3600*/  LDSM.16.M88.4 R88, [R3+0x3000] ;  /* 0x003000000358783b */ /* 0x000ee60000000200 */
[C---:B-1----:R-:W-:Y:S08]  /*3610*/  HMMA.16816.F32.BF16 R44, R12.reuse, R24, R44 ;  /* 0x000000180c2c723c */ /* 0x042ff0000004182c */
[C---:B------:R-:W-:Y:S08]  /*3620*/  HMMA.16816.F32.BF16 R48, R12.reuse, R28, R48 ;  /* 0x0000001c0c30723c */ /* 0x040ff00000041830 */
[C---:B------:R-:W-:Y:S08]  /*3630*/  HMMA.16816.F32.BF16 R52, R12.reuse, R32, R52 ;  /* 0x000000200c34723c */ /* 0x040ff00000041834 */
[----:B------:R-:W-:Y:S01]  /*3640*/  HMMA.16816.F32.BF16 R56, R12, R36, R56 ;  /* 0x000000240c38723c */ /* 0x000fe20000041838 */
[----:B------:R-:W1:Y:S07]  /*3650*/  LDSM.16.M88.4 R12, [R3+0x3800] ;  /* 0x00380000030c783b */ /* 0x000e6e0000000200 */
        /* <DEDUP_REMOVED lines=45> */
[----:B------:R-:W-:Y:S03]  /*3930*/  LDSM.16.M88.4 R92, [R113] ;  /* 0x00000000715c783b */ /* 0x000fe60000000200 */
[C---:B------:R-:W-:Y:S01]  /*3940*/  HMMA.16816.F32.BF16 R32, R12.reuse, R34, R16 ;  /* 0x000000220c20723c */ /* 0x040fe20000041810 */
[----:B------:R-:W2:Y:S04]  /*3950*/  LDSM.16.M88.4 R16, [R114+0x4400] ;  /* 0x004400007210783b */ /* 0x000ea80000000200 */
[----:B------:R-:W-:Y:S03]  /*3960*/  LDSM.16.M88.4 R88, [R3+0x1000] ;  /* 0x001000000358783b */ /* 0x000fe60000000200 */
[----:B------:R-:W-:Y:S01]  /*3970*/  HMMA.16816.F32.BF16 R36, R12, R38, R8 ;  /* 0x000000260c24723c */ /* 0x000fe20000041808 */
[----:B------:R-:W3:Y:S04]  /*3980*/  LDSM.16.M88.4 R12, [R115+0x4800] ;  /* 0x00480000730c783b */ /* 0x000ee80000000200 */
[----:B------:R-:W4:Y:S04]  /*3990*/  LDSM.16.M88.4 R8, [R114+0x4c00] ;  /* 0x004c00007208783b */ /* 0x000f280000000200 */
[----:B------:R-:W4:Y:S01]  /*39a0*/  LDSM.16.M88.4 R40, [R3+0x1800] ;  /* 0x001800000328783b */ /* 0x000f220000000200 */
[C---:B-1----:R-:W-:Y:S08]  /*39b0*/  HMMA.16816.F32.BF16 R44, R100.reuse, R20, R44 ;  /* 0x00000014642c723c */ /* 0x042ff0000004182c */
[C---:B--2---:R-:W-:Y:S08]  /*39c0*/  HMMA.16816.F32.BF16 R48, R100.reuse, R16, R48 ;  /* 0x000000106430723c */ /* 0x044ff00000041830 */
[C---:B---3--:R-:W-:Y:S08]  /*39d0*/  HMMA.16816.F32.BF16 R52, R100.reuse, R12, R52 ;  /* 0x0000000c6434723c */ /* 0x048ff00000041834 */
[----:B----4-:R-:W-:Y:S01]  /*39e0*/  HMMA.16816.F32.BF16 R56, R100, R8, R56 ;  /* 0x000000086438723c */ /* 0x010fe20000041838 */
        /* <DEDUP_REMOVED lines=19> */
[----:B------:R-:W-:Y:S01]  /*3b20*/  HMMA.16816.F32.BF16 R56, R100, R10, R56 ;  /* 0x0000000a6438723c */ /* 0x000fe20000041838 */
[----:B------:R-:W-:Y:S01]  /*3b30*/  @!PT LDS RZ, [RZ] ;  /* 0x00000000fffff984 */ /* 0x000fe20000000800 */
[----:B------:R-:W-:Y:S01]  /*3b40*/  @!PT LDS RZ, [RZ] ;  /* 0x00000000fffff984 */ /* 0x000fe20000000800 */
[----:B------:R-:W-:Y:S01]  /*3b50*/  @!PT LDS RZ, [RZ] ;  /* 0x00000000fffff984 */ /* 0x000fe20000000800 */
[----:B------:R1:W-:Y:S07]  /*3b60*/  LDGSTS.E.BYPASS.128 [R4], [R120.64+0x380] ;  /* 0x0000038078047fae */ /* 0x0003ee000b901c44 */
[C---:B--2---:R-:W-:Y:S01]  /*3b70*/  HMMA.16816.F32.BF16 R60, R92.reuse, R22, R60 ;  /* 0x000000165c3c723c */ /* 0x044fe2000004183c */
[----:B------:R1:W-:Y:S04]  /*3b80*/  LDGSTS.E.BYPASS.128 [R4+0x800], [R122.64+0x380] ;  /* 0x008003807a047fae */ /* 0x0003e8000b901c44 */
[----:B------:R1:W-:Y:S03]  /*3b90*/  LDGSTS.E.BYPASS.128 [R4+0x1000], [R124.64+0x380] ;  /* 0x010003807c047fae */ /* 0x0003e6000b901c44 */
[C---:B------:R-:W-:Y:S01]  /*3ba0*/  HMMA.16816.F32.BF16 R64, R92.reuse, R18, R64 ;  /* 0x000000125c40723c */ /* 0x040fe20000041840 */
[----:B------:R1:W-:Y:S04]  /*3bb0*/  LDGSTS.E.BYPASS.128 [R4+0x1800], [R126.64+0x380] ;  /* 0x018003807e047fae */ /* 0x0003e8000b901c44 */
[----:B------:R-:W0:Y:S03]  /*3bc0*/  LDGDEPBAR ;  /* 0x00000000000079af */ /* 0x000e260000000000 */
[C---:B------:R-:W-:Y:S01]  /*3bd0*/  HMMA.16816.F32.BF16 R68, R92.reuse, R14, R68 ;  /* 0x0000000e5c44723c */ /* 0x040fe20000041844 */
[----:B------:R1:W-:Y:S04]  /*3be0*/  LDGSTS.E.BYPASS.128 [R4+0x4000], [R118.64+0x380] ;  /* 0x0400038076047fae */ /* 0x0003e8000b901c44 */
[----:B------:R1:W-:Y:S03]  /*3bf0*/  LDGSTS.E.BYPASS.128 [R4+0x4800], [R128.64+0x380] ;  /* 0x0480038080047fae */ /* 0x0003e6000b901c44 */
[----:B------:R-:W-:Y:S01]  /*3c00*/  HMMA.16816.F32.BF16 R72, R92, R10, R72 ;  /* 0x0000000a5c48723c */ /* 0x000fe20000041848 */
[----:B------:R-:W0:Y:S07]  /*3c10*/  LDGDEPBAR ;  /* 0x00000000000079af */ /* 0x000e2e0000000000 */
[C---:B---3--:R-:W-:Y:S08]  /*3c20*/  HMMA.16816.F32.BF16 R76, R88.reuse, R22, R76 ;  /* 0x00000016584c723c */ /* 0x048ff0000004184c */
[C---:B------:R-:W-:Y:S08]  /*3c30*/  HMMA.16816.F32.BF16 R80, R88.reuse, R18, R80 ;  /* 0x000000125850723c */ /* 0x040ff00000041850 */
[----:B------:R-:W-:Y:S01]  /*3c40*/  HMMA.16816.F32.BF16 R84, R88, R14, R84 ;  /* 0x0000000e5854723c */ /* 0x000fe20000041854 */
[----:B------:R-:W-:-:S04]  /*3c50*/  DEPBAR.LE SB0, 0x2 ;  /* 0x000080800000791a */ /* 0x000fc80000000000 */
[----:B------:R-:W-:Y:S03]  /*3c60*/  BAR.SYNC.DEFER_BLOCKING 0x0 ;  /* 0x0000000000007b1d */ /* 0x000fe60000010000 */
[----:B------:R-:W-:Y:S08]  /*3c70*/  HMMA.16816.F32.BF16 R96, R88, R10, R96 ;  /* 0x0000000a5860723c */ /* 0x000ff00000041860 */
[C---:B----4-:R-:W-:Y:S08]  /*3c80*/  HMMA.16816.F32.BF16 R28, R40.reuse, R18, R28 ;  /* 0x00000012281c723c */ /* 0x050ff0000004181c */
[C---:B------:R-:W-:Y:S01]  /*3c90*/  HMMA.16816.F32.BF16 R32, R40.reuse, R14, R32 ;  /* 0x0000000e2820723c */ /* 0x040fe20000041820 */
[----:B------:R-:W-:Y:S07]  /*3ca0*/  LDSM.16.M88.4 R88, [R114+0x5000] ;  /* 0x005000007258783b */ /* 0x000fee0000000200 */
[C---:B------:R-:W-:Y:S01]  /*3cb0*/  HMMA.16816.F32.BF16 R36, R40.reuse, R10, R36 ;  /* 0x0000000a2824723c */ /* 0x040fe20000041824 */
[----:B------:R-:W-:Y:S04]  /*3cc0*/  LDSM.16.M88.4 R92, [R114+0x5400] ;  /* 0x00540000725c783b */ /* 0x000fe80000000200 */
[----:B------:R-:W-:Y:S03]  /*3cd0*/  LDSM.16.M88.4 R108, [R115+0x5800] ;  /* 0x00580000736c783b */ /* 0x000fe60000000200 */
[-C--:B------:R-:W-:Y:S01]  /*3ce0*/  HMMA.16816.F32.BF16 R24, R40, R22.reuse, R24 ;  /* 0x000000162818723c */ /* 0x080fe20000041818 */
[----:B------:R-:W-:Y:S04]  /*3cf0*/  LDSM.16.M88.4 R104, [R114+0x5c00] ;  /* 0x005c00007268783b */ /* 0x000fe80000000200 */
[----:B------:R-:W2:Y:S03]  /*3d00*/  LDSM.16.M88.4 R8, [R113+0x2000] ;  /* 0x002000007108783b */ /* 0x000ea60000000200 */
[----:B------:R-:W-:Y:S01]  /*3d10*/  HMMA.16816.F32.BF16 R44, R100, R22, R44 ;  /* 0x00000016642c723c */ /* 0x000fe2000004182c */
[----:B------:R-:W3:Y:S04]  /*3d20*/  LDSM.16.M88.4 R16, [R3+0x3000] ;  /* 0x003000000310783b */ /* 0x000ee80000000200 */
[----:B------:R-:W4:Y:S04]  /*3d30*/  LDSM.16.M88.4 R12, [R3+0x3800] ;  /* 0x00380000030c783b */ /* 0x000f280000000200 */
[----:B------:R-:W1:Y:S04]  /*3d40*/  LDSM.16.M88.4 R100, [R116+0x2000] ;  /* 0x002000007464783b */ /* 0x000e680000000200 */
[----:B------:R-:W-:Y:S01]  /*3d50*/  LDSM.16.M88.4 R20, [R6+0x2000] ;  /* 0x002000000614783b */ /* 0x000fe20000000200 */
        /* <DEDUP_REMOVED lines=35> */
[C---:B------:R-:W-:Y:S08]  /*3f90*/  HMMA.16816.F32.BF16 R60, R20.reuse, R90, R60 ;  /* 0x0000005a143c723c */ /* 0x040ff0000004183c */
[----:B------:R-:W-:Y:S01]  /*3fa0*/  HMMA.16816.F32.BF16 R64, R20, R94, R64 ;  /* 0x0000005e1440723c */ /* 0x000fe20000041840 */
[----:B------:R-:W-:-:S04]  /*3fb0*/  DEPBAR.LE SB0, 0x2 ;  /* 0x000080800000791a */ /* 0x000fc80000000000 */
[----:B------:R-:W-:Y:S03]  /*3fc0*/  BAR.SYNC.DEFER_BLOCKING 0x0 ;  /* 0x0000000000007b1d */ /* 0x000fe60000010000 */
[C---:B------:R-:W-:Y:S08]  /*3fd0*/  HMMA.16816.F32.BF16 R68, R20.reuse, R110, R68 ;  /* 0x0000006e1444723c */ /* 0x040ff00000041844 */
[----:B------:R-:W-:Y:S08]  /*3fe0*/  HMMA.16816.F32.BF16 R72, R20, R106, R72 ;  /* 0x0000006a1448723c */ /* 0x000ff00000041848 */
[C---:B---3--:R-:W-:Y:S01]  /*3ff0*/  HMMA.16816.F32.BF16 R76, R16.reuse, R90, R76 ;  /* 0x0000005a104c723c */ /* 0x048fe2000004184c */
[----:B------:R-:W-:Y:S07]  /*4000*/  LDSM.16.M88.4 R100, [R116] ;  /* 0x000000007464783b */ /* 0x000fee0000000200 */
[C---:B------:R-:W-:Y:S01]  /*4010*/  HMMA.16816.F32.BF16 R80, R16.reuse, R94, R80 ;  /* 0x0000005e1050723c */ /* 0x040fe20000041850 */
[----:B------:R-:W2:Y:S04]  /*4020*/  LDSM.16.M88.4 R40, [R114+0x4000] ;  /* 0x004000007228783b */ /* 0x000ea80000000200 */
[----:B------:R-:W3:Y:S03]  /*4030*/  LDSM.16.M88.4 R20, [R114+0x4400] ;  /* 0x004400007214783b */ /* 0x000ee60000000200 */
[C---:B------:R-:W-:Y:S01]  /*4040*/  HMMA.16816.F32.BF16 R84, R16.reuse, R110, R84 ;  /* 0x0000006e1054723c */ /* 0x040fe20000041854 */
[----:B------:R-:W-:Y:S07]  /*4050*/  LDSM.16.M88.4 R8, [R114+0x4c00] ;  /* 0x004c00007208783b */ /* 0x000fee0000000200 */
[----:B------:R-:W-:Y:S01]  /*4060*/  HMMA.16816.F32.BF16 R96, R16, R106, R96 ;  /* 0x0000006a1060723c */ /* 0x000fe20000041860 */
[----:B------:R-:W1:Y:S07]  /*4070*/  LDSM.16.M88.4 R16, [R115+0x4800] ;  /* 0x004800007310783b */ /* 0x000e6e0000000200 */
[C---:B----4-:R-:W-:Y:S01]  /*4080*/  HMMA.16816.F32.BF16 R24, R12.reuse, R90, R24 ;  /* 0x0000005a0c18723c */ /* 0x050fe20000041818 */
[----:B------:R-:W-:Y:S07]  /*4090*/  LDSM.16.M88.4 R88, [R3+0x1000] ;  /* 0x001000000358783b */ /* 0x000fee0000000200 */
[C---:B------:R-:W-:Y:S01]  /*40a0*/  HMMA.16816.F32.BF16 R28, R12.reuse, R94, R28 ;  /* 0x0000005e0c1c723c */ /* 0x040fe2000004181c */
[----:B------:R-:W4:Y:S07]  /*40b0*/  LDSM.16.M88.4 R92, [R113] ;  /* 0x00000000715c783b */ /* 0x000f2e0000000200 */
[C---:B------:R-:W-:Y:S08]  /*40c0*/  HMMA.16816.F32.BF16 R32, R12.reuse, R110, R32 ;  /* 0x0000006e0c20723c */ /* 0x040ff00000041820 */
[----:B------:R-:W-:Y:S01]  /*40d0*/  HMMA.16816.F32.BF16 R36, R12, R106, R36 ;  /* 0x0000006a0c24723c */ /* 0x000fe20000041824 */
[----:B------:R-:W4:Y:S07]  /*40e0*/  LDSM.16.M88.4 R12, [R3+0x1800] ;  /* 0x00180000030c783b */ /* 0x000f2e0000000200 */
[C---:B--2---:R-:W-:Y:S08]  /*40f0*/  HMMA.16816.F32.BF16 R44, R100.reuse, R40, R44 ;  /* 0x00000028642c723c */ /* 0x044ff0000004182c */
[C---:B---3--:R-:W-:Y:S08]  /*4100*/  HMMA.16816.F32.BF16 R48, R100.reuse, R20, R48 ;  /* 0x000000146430723c */ /* 0x048ff00000041830 */
[C---:B-1----:R-:W-:Y:S08]  /*4110*/  HMMA.16816.F32.BF16 R52, R100.reuse, R16, R52 ;  /* 0x000000106434723c */ /* 0x042ff00000041834 */
[----:B------:R-:W-:Y:S01]  /*4120*/  HMMA.16816.F32.BF16 R56, R100, R8, R56 ;  /* 0x000000086438723c */ /* 0x000fe20000041838 */
[----:B------:R-:W-:Y:S07]  /*4130*/  LDSM.16.M88.4 R100, [R112+0x1000] ;  /* 0x001000007064783b */ /* 0x000fee0000000200 */
[C---:B----4-:R-:W-:Y:S08]  /*4140*/  HMMA.16816.F32.BF16 R60, R92.reuse, R40, R60 ;  /* 0x000000285c3c723c */ /* 0x050ff0000004183c */
[C---:B------:R-:W-:Y:S08]  /*4150*/  HMMA.16816.F32.BF16 R64, R92.reuse, R20, R64 ;  /* 0x000000145c40723c */ /* 0x040ff00000041840 */
[C---:B------:R-:W-:Y:S08]  /*4160*/  HMMA.16816.F32.BF16 R68, R92.reuse, R16, R68 ;  /* 0x000000105c44723c */ /* 0x040ff00000041844 */
[----:B------:R-:W-:Y:S01]  /*4170*/  HMMA.16816.F32.BF16 R72, R92, R8, R72 ;  /* 0x000000085c48723c */ /* 0x000fe20000041848 */
        /* <DEDUP_REMOVED lines=35> */
[C---:B---3--:R-:W-:Y:S08]  /*43b0*/  HMMA.16816.F32.BF16 R24, R12.reuse, R42, R24 ;  /* 0x0000002a0c18723c */ /* 0x048ff00000041818 */
[C---:B------:R-:W-:Y:S08]  /*43c0*/  HMMA.16816.F32.BF16 R28, R12.reuse, R22, R28 ;  /* 0x000000160c1c723c */ /* 0x040ff0000004181c */
[C---:B------:R-:W-:Y:S01]  /*43d0*/  HMMA.16816.F32.BF16 R32, R12.reuse, R18, R32 ;  /* 0x000000120c20723c */ /* 0x040fe20000041820 */
[----:B------:R-:W-:Y:S07]  /*43e0*/  LDSM.16.M88.4 R92, [R114+0x5000] ;  /* 0x00500000725c783b */ /* 0x000fee0000000200 */
[----:B------:R-:W-:Y:S01]  /*43f0*/  HMMA.16816.F32.BF16 R36, R12, R10, R36 ;  /* 0x0000000a0c24723c */ /* 0x000fe20000041824 */
[----:B------:R-:W-:Y:S04]  /*4400*/  LDSM.16.M88.4 R88, [R114+0x5400] ;  /* 0x005400007258783b */ /* 0x000fe80000000200 */
[----:B------:R-:W-:Y:S03]  /*4410*/  LDSM.16.M88.4 R108, [R115+0x5800] ;  /* 0x00580000736c783b */ /* 0x000fe60000000200 */
[C---:B------:R-:W-:Y:S01]  /*4420*/  HMMA.16816.F32.BF16 R76, R100.reuse, R42, R76 ;  /* 0x0000002a644c723c */ /* 0x040fe2000004184c */
        /* <DEDUP_REMOVED lines=58> */
[----:B------:R-:W4:Y:S07]  /*47d0*/  LDSM.16.M88.4 R92, [R113] ;  /* 0x00000000715c783b */ /* 0x000f2e0000000200 */
[C---:B------:R-:W-:Y:S01]  /*47e0*/  HMMA.16816.F32.BF16 R28, R12.reuse, R90, R28 ;  /* 0x0000005a0c1c723c */ /* 0x040fe2000004181c */
[----:B------:R-:W4:Y:S07]  /*47f0*/  LDSM.16.M88.4 R88, [R3+0x1000] ;  /* 0x001000000358783b */ /* 0x000f2e0000000200 */
        /* <DEDUP_REMOVED lines=109> */
[----:B------:R-:W1:Y:S07]  /*4ed0*/  LDSM.16.M88.4 R8, [R115+0x4800] ;  /* 0x004800007308783b */ /* 0x000e6e0000000200 */
        /* <DEDUP_REMOVED lines=183> */
[----:B------:R-:W1:Y:S01]  /*5a50*/  LDSM.16.M88.4 R20, [R6+0x2000] ;  /* 0x002000000614783b */ /* 0x000e620000000200 */
[C---:B--2---:R-:W-:Y:S08]  /*5a60*/  HMMA.16816.F32.BF16 R60, R8.reuse, R92, R60 ;  /* 0x0000005c083c723c */ /* 0x044ff0000004183c */
[C---:B------:R-:W-:Y:S08]  /*5a70*/  HMMA.16816.F32.BF16 R64, R8.reuse, R88, R64 ;  /* 0x000000580840723c */ /* 0x040ff00000041840 */
[C---:B------:R-:W-:Y:S08]  /*5a80*/  HMMA.16816.F32.BF16 R68, R8.reuse, R108, R68 ;  /* 0x0000006c0844723c */ /* 0x040ff00000041844 */
[----:B------:R-:W-:Y:S01]  /*5a90*/  HMMA.16816.F32.BF16 R72, R8, R104, R72 ;  /* 0x000000680848723c */ /* 0x000fe20000041848 */
[----:B------:R-:W-:Y:S07]  /*5aa0*/  LDSM.16.M88.4 R8, [R7+0x2000] ;  /* 0x002000000708783b */ /* 0x000fee0000000200 */
[C---:B---3--:R-:W-:Y:S08]  /*5ab0*/  HMMA.16816.F32.BF16 R76, R16.reuse, R92, R76 ;  /* 0x0000005c104c723c */ /* 0x048ff0000004184c */
[C---:B------:R-:W-:Y:S08]  /*5ac0*/  HMMA.16816.F32.BF16 R80, R16.reuse, R88, R80 ;  /* 0x000000581050723c */ /* 0x040ff00000041850 */
[C---:B------:R-:W-:Y:S08]  /*5ad0*/  HMMA.16816.F32.BF16 R84, R16.reuse, R108, R84 ;  /* 0x0000006c1054723c */ /* 0x040ff00000041854 */
[----:B------:R-:W-:Y:S01]  /*5ae0*/  HMMA.16816.F32.BF16 R96, R16, R104, R96 ;  /* 0x000000681060723c */ /* 0x000fe20000041860 */
[----:B------:R-:W2:Y:S07]  /*5af0*/  LDSM.16.M88.4 R16, [R112+0x3000] ;  /* 0x003000007010783b */ /* 0x000eae0000000200 */
[C---:B----4-:R-:W-:Y:S08]  /*5b00*/  HMMA.16816.F32.BF16 R24, R12.reuse, R92, R24 ;  /* 0x0000005c0c18723c */ /* 0x050ff00000041818 */
        /* <DEDUP_REMOVED lines=38> */
[----:B------:R-:W4:Y:S07]  /*5d70*/  LDSM.16.M88.4 R12, [R115+0x4800] ;  /* 0x00480000730c783b */ /* 0x000f2e0000000200 */
[C---:B------:R-:W-:Y:S01]  /*5d80*/  HMMA.16816.F32.BF16 R44, R8.reuse, R94, R44 ;  /* 0x0000005e082c723c */ /* 0x040fe2000004182c */
[----:B------:R-:W1:Y:S07]  /*5d90*/  LDSM.16.M88.4 R92, [R113] ;  /* 0x00000000715c783b */ /* 0x000e6e0000000200 */
[C---:B------:R-:W-:Y:S01]  /*5da0*/  HMMA.16816.F32.BF16 R48, R8.reuse, R90, R48 ;  /* 0x0000005a0830723c */ /* 0x040fe20000041830 */
[----:B------:R-:W1:Y:S07]  /*5db0*/  LDSM.16.M88.4 R88, [R3+0x1000] ;  /* 0x001000000358783b */ /* 0x000e6e0000000200 */
[C---:B------:R-:W-:Y:S08]  /*5dc0*/  HMMA.16816.F32.BF16 R52, R8.reuse, R110, R52 ;  /* 0x0000006e0834723c */ /* 0x040ff00000041834 */
[----:B------:R-:W-:Y:S01]  /*5dd0*/  HMMA.16816.F32.BF16 R56, R8, R106, R56 ;  /* 0x0000006a0838723c */ /* 0x000fe20000041838 */
[----:B------:R-:W1:Y:S04]  /*5de0*/  LDSM.16.M88.4 R8, [R3+0x1800] ;  /* 0x001800000308783b */ /* 0x000e680000000200 */
[----:B------:R-:W-:Y:S03]  /*5df0*/  LDSM.16.M88.4 R104, [R112+0x1000] ;  /* 0x001000007068783b */ /* 0x000fe60000000200 */
[C---:B--2---:R-:W-:Y:S08]  /*5e00*/  HMMA.16816.F32.BF16 R44, R100.reuse, R40, R44 ;  /* 0x00000028642c723c */ /* 0x044ff0000004182c */
[C---:B---3--:R-:W-:Y:S08]  /*5e10*/  HMMA.16816.F32.BF16 R48, R100.reuse, R20, R48 ;  /* 0x000000146430723c */ /* 0x048ff00000041830 */
[C---:B----4-:R-:W-:Y:S08]  /*5e20*/  HMMA.16816.F32.BF16 R52, R100.reuse, R12, R52 ;  /* 0x0000000c6434723c */ /* 0x050ff00000041834 */
[----:B------:R-:W-:Y:S08]  /*5e30*/  HMMA.16816.F32.BF16 R56, R100, R16, R56 ;  /* 0x000000106438723c */ /* 0x000ff00000041838 */
[C---:B-1----:R-:W-:Y:S08]  /*5e40*/  HMMA.16816.F32.BF16 R60, R92.reuse, R40, R60 ;  /* 0x000000285c3c723c */ /* 0x042ff0000004183c */
        /* <DEDUP_REMOVED lines=9> */
[C---:B------:R-:W-:Y:S01]  /*5ee0*/  HMMA.16816.F32.BF16 R100, R8.reuse, R12, R32 ;  /* 0x0000000c0864723c */ /* 0x040fe20000041820 */
[----:B------:R-:W3:Y:S04]  /*5ef0*/  LDSM.16.M88.4 R32, [R112+0x1800] ;  /* 0x001800007020783b */ /* 0x000ee80000000200 */
[----:B------:R-:W-:Y:S03]  /*5f00*/  BAR.SYNC.DEFER_BLOCKING 0x0 ;  /* 0x0000000000007b1d */ /* 0x000fe60000010000 */
[C---:B------:R-:W-:Y:S08]  /*5f10*/  HMMA.16816.F32.BF16 R24, R8.reuse, R40, R24 ;  /* 0x000000280818723c */ /* 0x040ff00000041818 */
[C---:B------:R-:W-:Y:S08]  /*5f20*/  HMMA.16816.F32.BF16 R28, R8.reuse, R20, R28 ;  /* 0x00000014081c723c */ /* 0x040ff0000004181c */
[----:B------:R-:W-:Y:S01]  /*5f30*/  HMMA.16816.F32.BF16 R36, R8, R16, R36 ;  /* 0x000000100824723c */ /* 0x000fe20000041824 */
[----:B------:R-:W-:Y:S01]  /*5f40*/  @!PT LDS RZ, [RZ] ;  /* 0x00000000fffff984 */ /* 0x000fe20000000800 */
[----:B------:R-:W-:Y:S01]  /*5f50*/  @!PT LDS RZ, [RZ] ;  /* 0x00000000fffff984 */ /* 0x000fe20000000800 */
[----:B------:R-:W-:Y:S01]  /*5f60*/  @!PT LDS RZ, [RZ] ;  /* 0x00000000fffff984 */ /* 0x000fe20000000800 */
[----:B------:R4:W-:Y:S07]  /*5f70*/  LDGSTS.E.BYPASS.128 [R4], [R120.64+0x600], !PT ;  /* 0x0000060078047fae */ /* 0x0009ee000f901c44 */
[-C--:B-1----:R-:W-:Y:S01]  /*5f80*/  HMMA.16816.F32.BF16 R44, R92, R42.reuse, R44 ;  /* 0x0000002a5c2c723c */ /* 0x082fe2000004182c */
[----:B------:R4:W-:Y:S04]  /*5f90*/  LDGSTS.E.BYPASS.128 [R4+0x800], [R122.64+0x600], !PT ;  /* 0x008006007a047fae */ /* 0x0009e8000f901c44 */
[----:B------:R4:W-:Y:S03]  /*5fa0*/  LDGSTS.E.BYPASS.128 [R4+0x1000], [R124.64+0x600], !PT ;  /* 0x010006007c047fae */ /* 0x0009e6000f901c44 */
[C---:B--2---:R-:W-:Y:S01]  /*5fb0*/  HMMA.16816.F32.BF16 R60, R88.reuse, R42, R60 ;  /* 0x0000002a583c723c */ /* 0x044fe2000004183c */
[----:B------:R4:W-:Y:S04]  /*5fc0*/  LDGSTS.E.BYPASS.128 [R4+0x1800], [R126.64+0x600], !PT ;  /* 0x018006007e047fae */ /* 0x0009e8000f901c44 */
[----:B------:R-:W0:Y:S03]  /*5fd0*/  LDGDEPBAR ;  /* 0x00000000000079af */ /* 0x000e260000000000 */
[C---:B------:R-:W-:Y:S01]  /*5fe0*/  HMMA.16816.F32.BF16 R64, R88.reuse, R22, R64 ;  /* 0x000000165840723c */ /* 0x040fe20000041840 */
[----:B------:R4:W-:Y:S04]  /*5ff0*/  LDGSTS.E.BYPASS.128 [R4+0x4000], [R118.64+0x600], !PT ;  /* 0x0400060076047fae */ /* 0x0009e8000f901c44 */
[----:B------:R4:W-:Y:S03]  /*6000*/  LDGSTS.E.BYPASS.128 [R4+0x4800], [R128.64+0x600], !PT ;  /* 0x0480060080047fae */ /* 0x0009e6000f901c44 */
[C---:B------:R-:W-:Y:S01]  /*6010*/  HMMA.16816.F32.BF16 R68, R88.reuse, R14, R68 ;  /* 0x0000000e5844723c */ /* 0x040fe20000041844 */
[----:B------:R-:W0:Y:S07]  /*6020*/  LDGDEPBAR ;  /* 0x00000000000079af */ /* 0x000e2e0000000000 */
[----:B------:R-:W-:Y:S08]  /*6030*/  HMMA.16816.F32.BF16 R72, R88, R18, R72 ;  /* 0x000000125848723c */ /* 0x000ff00000041848 */
[C---:B------:R-:W-:Y:S08]  /*6040*/  HMMA.16816.F32.BF16 R48, R92.reuse, R22, R48 ;  /* 0x000000165c30723c */ /* 0x040ff00000041830 */
[----:B------:R-:W-:Y:S01]  /*6050*/  HMMA.16816.F32.BF16 R52, R92, R14, R52 ;  /* 0x0000000e5c34723c */ /* 0x000fe20000041834 */
[----:B------:R-:W-:-:S04]  /*6060*/  DEPBAR.LE SB0, 0x2 ;  /* 0x000080800000791a */ /* 0x000fc80000000000 */
[----:B------:R-:W-:Y:S03]  /*6070*/  BAR.SYNC.DEFER_BLOCKING 0x0 ;  /* 0x0000000000007b1d */ /* 0x000fe60000010000 */
[----:B------:R-:W-:Y:S08]  /*6080*/  HMMA.16816.F32.BF16 R56, R92, R18, R56 ;  /* 0x000000125c38723c */ /* 0x000ff00000041838 */
[C---:B------:R-:W-:Y:S08]  /*6090*/  HMMA.16816.F32.BF16 R76, R104.reuse, R42, R76 ;  /* 0x0000002a684c723c */ /* 0x040ff0000004184c */
[C---:B------:R-:W-:Y:S01]  /*60a0*/  HMMA.16816.F32.BF16 R80, R104.reuse, R22, R80 ;  /* 0x000000166850723c */ /* 0x040fe20000041850 */
[----:B------:R-:W-:Y:S07]  /*60b0*/  LDSM.16.M88.4 R92, [R114+0x5000] ;  /* 0x00500000725c783b */ /* 0x000fee0000000200 */
[C---:B------:R-:W-:Y:S01]  /*60c0*/  HMMA.16816.F32.BF16 R84, R104.reuse, R14, R84 ;  /* 0x0000000e6854723c */ /* 0x040fe20000041854 */
[----:B------:R-:W-:Y:S04]  /*60d0*/  LDSM.16.M88.4 R8, [R114+0x5400] ;  /* 0x005400007208783b */ /* 0x000fe80000000200 */
[----:B------:R-:W1:Y:S03]  /*60e0*/  LDSM.16.M88.4 R108, [R116+0x2000] ;  /* 0x00200000746c783b */ /* 0x000e660000000200 */
[----:B------:R-:W-:Y:S01]  /*60f0*/  HMMA.16816.F32.BF16 R96, R104, R18, R96 ;  /* 0x000000126860723c */ /* 0x000fe20000041860 */
[----:B------:R-:W2:Y:S07]  /*6100*/  LDSM.16.M88.4 R104, [R113+0x2000] ;  /* 0x002000007168783b */ /* 0x000eae0000000200 */
[C---:B---3--:R-:W-:Y:S01]  /*6110*/  HMMA.16816.F32.BF16 R88, R32.reuse, R42, R24 ;  /* 0x0000002a2058723c */ /* 0x048fe20000041818 */
[----:B------:R-:W3:Y:S04]  /*6120*/  LDSM.16.M88.4 R40, [R115+0x5800] ;  /* 0x005800007328783b */ /* 0x000ee80000000200 */
[----:B------:R-:W3:Y:S03]  /*6130*/  LDSM.16.M88.4 R24, [R114+0x5c00] ;  /* 0x005c00007218783b */ /* 0x000ee60000000200 */
[C---:B------:R-:W-:Y:S01]  /*6140*/  HMMA.16816.F32.BF16 R28, R32.reuse, R22, R28 ;  /* 0x00000016201c723c */ /* 0x040fe2000004181c */
[----:B------:R-:W3:Y:S07]  /*6150*/  LDSM.16.M88.4 R20, [R3+0x3000] ;  /* 0x003000000314783b */ /* 0x000eee0000000200 */
[C---:B------:R-:W-:Y:S01]  /*6160*/  HMMA.16816.F32.BF16 R100, R32.reuse, R14, R100 ;  /* 0x0000000e2064723c */ /* 0x040fe20000041864 */
[----:B------:R4:W3:Y:S07]  /*6170*/  LDSM.16.M88.4 R12, [R3+0x3800] ;  /* 0x00380000030c783b */ /* 0x0008ee0000000200 */
[----:B------:R-:W-:Y:S01]  /*6180*/  HMMA.16816.F32.BF16 R36, R32, R18, R36 ;  /* 0x000000122024723c */ /* 0x000fe20000041824 */
[----:B------:R2:W3:Y:S01]  /*6190*/  LDSM.16.M88.4 R16, [R7+0x2000] ;  /* 0x002000000710783b */ /* 0x0004e20000000200 */
[----:B----4-:R-:W-:-:S03]  /*61a0*/  IMAD.SHL.U32 R3, R2, 0x8, RZ ;  /* 0x0000000802037824 */ /* 0x010fc600078e00ff */
[----:B------:R4:W3:Y:S02]  /*61b0*/  LDSM.16.M88.4 R32, [R6+0x2000] ;  /* 0x002000000620783b */ /* 0x0008e40000000200 */
[----:B------:R-:W-:Y:S01]  /*61c0*/  LOP3.LUT R0, R0, 0x38, R3, 0xf8, !PT ;  /* 0x0000003800007812 */ /* 0x000fe200078ef803 */
[-C--:B-1----:R-:W-:Y:S01]  /*61d0*/  HMMA.16816.F32.BF16 R44, R108, R92.reuse, R44 ;  /* 0x0000005c6c2c723c */ /* 0x082fe2000004182c */
[----:B--2---:R-:W-:Y:S02]  /*61e0*/  IMAD.SHL.U32 R7, R2, 0x10, RZ ;  /* 0x0000001002077824 */ /* 0x004fe400078e00ff */
[----:B------:R-:W-:Y:S01]  /*61f0*/  ISETP.GE.AND P0, PT, R0, 0x300, PT ;  /* 0x000003000000780c */ /* 0x000fe20003f06270 */
[----:B----4-:R-:W-:Y:S02]  /*6200*/  IMAD.SHL.U32 R6, R2, 0x2, RZ ;  /* 0x0000000202067824 */ /* 0x010fe400078e00ff */
[----:B------:R-:W-:Y:S02]  /*6210*/  LOP3.LUT R7, R7, 0x5c0, RZ, 0xc0, !PT ;  /* 0x000005c007077812 */ /* 0x000fe400078ec0ff */
[----:B------:R-:W-:Y:S01]  /*6220*/  HMMA.16816.F32.BF16 R60, R104, R92, R60 ;  /* 0x0000005c683c723c */ /* 0x000fe2000004183c */
[----:B------:R-:W-:-:S02]  /*6230*/  ISETP.LT.AND P1, PT, R5, RZ, !P0 ;  /* 0x000000ff0500720c */ /* 0x000fc40004721270 */
[----:B------:R-:W-:-:S05]  /*6240*/  LOP3.LUT R6, R7, 0x6, R6, 0xf8, !PT ;  /* 0x0000000607067812 */ /* 0x000fca00078ef806 */
[C---:B------:R-:W-:Y:S08]  /*6250*/  HMMA.16816.F32.BF16 R64, R104.reuse, R8, R64 ;  /* 0x000000086840723c */ /* 0x040ff00000041840 */
[C---:B---3--:R-:W-:Y:S08]  /*6260*/  HMMA.16816.F32.BF16 R68, R104.reuse, R40, R68 ;  /* 0x000000286844723c */ /* 0x048ff00000041844 */
[----:B------:R-:W-:Y:S01]  /*6270*/  HMMA.16816.F32.BF16 R72, R104, R24, R72 ;  /* 0x000000186848723c */ /* 0x000fe20000041848 */
[----:B------:R-:W-:Y:S07]  /*6280*/  LDSM.16.M88.4 R104, [R112+0x3800] ;  /* 0x003800007068783b */ /* 0x000fee0000000200 */
[C---:B------:R-:W-:Y:S08]  /*6290*/  HMMA.16816.F32.BF16 R76, R20.reuse, R92, R76 ;  /* 0x0000005c144c723c */ /* 0x040ff0000004184c */
[C---:B------:R-:W-:Y:S08]  /*62a0*/  HMMA.16816.F32.BF16 R80, R20.reuse, R8, R80 ;  /* 0x000000081450723c */ /* 0x040ff00000041850 */
[C---:B------:R-:W-:Y:S08]  /*62b0*/  HMMA.16816.F32.BF16 R84, R20.reuse, R40, R84 ;  /* 0x000000281454723c */ /* 0x040ff00000041854 */
[----:B------:R-:W-:Y:S01]  /*62c0*/  HMMA.16816.F32.BF16 R96, R20, R24, R96 ;  /* 0x000000181460723c */ /* 0x000fe20000041860 */
[----:B------:R-:W1:Y:S04]  /*62d0*/  LDSM.16.M88.4 R20, [R112+0x3000] ;  /* 0x003000007014783b */ /* 0x000e680000000200 */
[----:B------:R-:W-:Y:S03]  /*62e0*/  BAR.SYNC.DEFER_BLOCKING 0x0 ;  /* 0x0000000000007b1d */ /* 0x000fe60000010000 */
[C---:B------:R-:W-:Y:S08]  /*62f0*/  HMMA.16816.F32.BF16 R48, R108.reuse, R8, R48 ;  /* 0x000000086c30723c */ /* 0x040ff00000041830 */
[C---:B------:R-:W-:Y:S08]  /*6300*/  HMMA.16816.F32.BF16 R52, R108.reuse, R40, R52 ;  /* 0x000000286c34723c */ /* 0x040ff00000041834 */
[----:B------:R-:W-:Y:S01]  /*6310*/  HMMA.16816.F32.BF16 R56, R108, R24, R56 ;  /* 0x000000186c38723c */ /* 0x000fe20000041838 */
[----:B------:R-:W-:Y:S01]  /*6320*/  @!PT LDS RZ, [RZ] ;  /* 0x00000000fffff984 */ /* 0x000fe20000000800 */
[----:B------:R-:W-:Y:S01]  /*6330*/  @!PT LDS RZ, [RZ] ;  /* 0x00000000fffff984 */ /* 0x000fe20000000800 */
[----:B------:R-:W-:Y:S01]  /*6340*/  @!PT LDS RZ, [RZ] ;  /* 0x00000000fffff984 */ /* 0x000fe20000000800 */
[----:B------:R2:W-:Y:S07]  /*6350*/  LDGSTS.E.BYPASS.128 [R4+0x2000], [R120.64+0x640], !PT ;  /* 0x0200064078047fae */ /* 0x0005ee000f901c44 */
[----:B------:R-:W-:Y:S01]  /*6360*/  HMMA.16816.F32.BF16 R28, R12, R8, R28 ;  /* 0x000000080c1c723c */ /* 0x000fe2000004181c */
[----:B------:R2:W-:Y:S04]  /*6370*/  LDGSTS.E.BYPASS.128 [R4+0x2800], [R122.64+0x640], !PT ;  /* 0x028006407a047fae */ /* 0x0005e8000f901c44 */
[----:B------:R2:W-:Y:S02]  /*6380*/  LDGSTS.E.BYPASS.128 [R4+0x3000], [R124.64+0x640], !PT ;  /* 0x030006407c047fae */ /* 0x0005e4000f901c44 */
[----:B------:R-:W-:Y:S01]  /*6390*/  LOP3.LUT R9, R3, 0x3f8, RZ, 0xc0, !PT ;  /* 0x000003f803097812 */ /* 0x000fe200078ec0ff */
[C---:B------:R-:W-:Y:S01]  /*63a0*/  HMMA.16816.F32.BF16 R44, R16.reuse, R94, R44 ;  /* 0x0000005e102c723c */ /* 0x040fe2000004182c */
[----:B------:R2:W-:Y:S04]  /*63b0*/  LDGSTS.E.BYPASS.128 [R4+0x3800], [R126.64+0x640], !PT ;  /* 0x038006407e047fae */ /* 0x0005e8000f901c44 */
[----:B------:R-:W0:Y:S03]  /*63c0*/  LDGDEPBAR ;  /* 0x00000000000079af */ /* 0x000e260000000000 */
[C---:B------:R-:W-:Y:S01]  /*63d0*/  HMMA.16816.F32.BF16 R48, R16.reuse, R10, R48 ;  /* 0x0000000a1030723c */ /* 0x040fe20000041830 */
[----:B------:R2:W-:Y:S04]  /*63e0*/  LDGSTS.E.BYPASS.128 [R4+0x5000], [R118.64+0x640], !PT ;  /* 0x0500064076047fae */ /* 0x0005e8000f901c44 */
[----:B------:R2:W-:Y:S03]  /*63f0*/  LDGSTS.E.BYPASS.128 [R4+0x5800], [R128.64+0x640], !PT ;  /* 0x0580064080047fae */ /* 0x0005e6000f901c44 */
[C---:B------:R-:W-:Y:S01]  /*6400*/  HMMA.16816.F32.BF16 R52, R16.reuse, R42, R52 ;  /* 0x0000002a1034723c */ /* 0x040fe20000041834 */
[----:B------:R-:W0:Y:S07]  /*6410*/  LDGDEPBAR ;  /* 0x00000000000079af */ /* 0x000e2e0000000000 */
[----:B------:R-:W-:Y:S01]  /*6420*/  HMMA.16816.F32.BF16 R56, R16, R26, R56 ;  /* 0x0000001a1038723c */ /* 0x000fe20000041838 */
[----:B------:R-:W-:-:S02]  /*6430*/  F2FP.BF16.PACK_AB R45, R45, R44 ;  /* 0x0000002c2d2d723e */ /* 0x000fc400000010ff */
[----:B------:R-:W-:-:S05]  /*6440*/  F2FP.BF16.PACK_AB R46, R47, R46 ;  /* 0x0000002e2f2e723e */ /* 0x000fca00000010ff */
[----:B------:R-:W-:Y:S01]  /*6450*/  HMMA.16816.F32.BF16 R64, R32, R10, R64 ;  /* 0x0000000a2040723c */ /* 0x000fe20000041840 */
[----:B------:R-:W-:Y:S02]  /*6460*/  F2FP.BF16.PACK_AB R49, R49, R48 ;  /* 0x000000303131723e */ /* 0x000fe400000010ff */
[----:B------:R-:W-:-:S05]  /*6470*/  F2FP.BF16.PACK_AB R50, R51, R50 ;  /* 0x000000323332723e */ /* 0x000fca00000010ff */
[----:B-1----:R-:W-:Y:S01]  /*6480*/  HMMA.16816.F32.BF16 R80, R20, R10, R80 ;  /* 0x0000000a1450723c */ /* 0x002fe20000041850 */
[----:B------:R-:W-:-:S04]  /*6490*/  DEPBAR.LE SB0, 0x0 ;  /* 0x000080000000791a */ /* 0x000fc80000000000 */
[----:B------:R-:W-:Y:S02]  /*64a0*/  F2FP.BF16.PACK_AB R53, R53, R52 ;  /* 0x000000343535723e */ /* 0x000fe400000010ff */
[----:B------:R-:W-:Y:S01]  /*64b0*/  F2FP.BF16.PACK_AB R54, R55, R54 ;  /* 0x000000363736723e */ /* 0x000fe200000010ff */
[----:B------:R-:W-:Y:S01]  /*64c0*/  HMMA.16816.F32.BF16 R28, R104, R10, R28 ;  /* 0x0000000a681c723c */ /* 0x000fe2000004181c */
[----:B------:R-:W-:Y:S02]  /*64d0*/  F2FP.BF16.PACK_AB R57, R57, R56 ;  /* 0x000000383939723e */ /* 0x000fe400000010ff */
[----:B------:R-:W-:-:S04]  /*64e0*/  F2FP.BF16.PACK_AB R58, R59, R58 ;  /* 0x0000003a3b3a723e */ /* 0x000fc800000010ff */
[----:B------:R-:W-:Y:S01]  /*64f0*/  SHF.R.U32.HI R11, RZ, 0x2, R2 ;  /* 0x00000002ff0b7819 */ /* 0x000fe20000011602 */
[C---:B------:R-:W-:Y:S01]  /*6500*/  HMMA.16816.F32.BF16 R88, R12.reuse, R92, R88 ;  /* 0x0000005c0c58723c */ /* 0x040fe20000041858 */
[----:B------:R-:W-:Y:S02]  /*6510*/  LOP3.LUT R10, R9, 0x400, RZ, 0xfc, !PT ;  /* 0x00000400090a7812 */ /* 0x000fe400078efcff */
[----:B------:R-:W-:Y:S02]  /*6520*/  LOP3.LUT R8, R6, 0x8, R11, 0xf8, !PT ;  /* 0x0000000806087812 */ /* 0x000fe400078ef80b */
[----:B------:R-:W-:Y:S02]  /*6530*/  SHF.R.U32.HI R6, RZ, 0x3, R10 ;  /* 0x00000003ff067819 */ /* 0x000fe4000001160a */
[----:B------:R-:W-:Y:S01]  /*6540*/  LOP3.LUT R11, R7, 0x200, RZ, 0xfc, !PT ;  /* 0x00000200070b7812 */ /* 0x000fe200078efcff */
[----:B------:R-:W-:Y:S01]  /*6550*/  HMMA.16816.F32.BF16 R100, R12, R40, R100 ;  /* 0x000000280c64723c */ /* 0x000fe20000041864 */
[----:B------:R-:W-:-:S02]  /*6560*/  LOP3.LUT R10, R2, 0x78, RZ, 0xc0, !PT ;  /* 0x00000078020a7812 */ /* 0x000fc400078ec0ff */
[----:B------:R-:W-:Y:S02]  /*6570*/  F2FP.BF16.PACK_AB R65, R65, R64 ;  /* 0x000000404141723e */ /* 0x000fe400000010ff */
[----:B------:R-:W-:Y:S02]  /*6580*/  F2FP.BF16.PACK_AB R66, R67, R66 ;  /* 0x000000424342723e */ /* 0x000fe400000010ff */
[----:B------:R-:W-:Y:S01]  /*6590*/  F2FP.BF16.PACK_AB R81, R81, R80 ;  /* 0x000000505151723e */ /* 0x000fe200000010ff */
[----:B------:R-:W-:Y:S01]  /*65a0*/  HMMA.16816.F32.BF16 R36, R12, R24, R36 ;  /* 0x000000180c24723c */ /* 0x000fe20000041824 */
[----:B------:R-:W-:Y:S02]  /*65b0*/  F2FP.BF16.PACK_AB R41, R29, R28 ;  /* 0x0000001c1d29723e */ /* 0x000fe400000010ff */
[----:B--2---:R-:W-:Y:S02]  /*65c0*/  F2FP.BF16.PACK_AB R4, R31, R30 ;  /* 0x0000001e1f04723e */ /* 0x004fe400000010ff */
[----:B------:R-:W-:-:S02]  /*65d0*/  F2FP.BF16.PACK_AB R82, R83, R82 ;  /* 0x000000525352723e */ /* 0x000fc400000010ff */
[----:B------:R-:W-:Y:S01]  /*65e0*/  LOP3.LUT R12, R6, 0xf8, RZ, 0xc0, !PT ;  /* 0x000000f8060c7812 */ /* 0x000fe200078ec0ff */
[C---:B------:R-:W-:Y:S01]  /*65f0*/  HMMA.16816.F32.BF16 R60, R32.reuse, R94, R60 ;  /* 0x0000005e203c723c */ /* 0x040fe2000004183c */
[-C--:B------:R-:W-:Y:S02]  /*6600*/  LEA.HI R6, R7, R8.reuse, RZ, 0x1d ;  /* 0x0000000807067211 */ /* 0x080fe400078fe8ff */
[----:B------:R-:W-:Y:S01]  /*6610*/  LEA.HI R7, R11, R8, RZ, 0x1d ;  /* 0x000000080b077211 */ /* 0x000fe200078fe8ff */
[----:B------:R-:W-:Y:S01]  /*6620*/  IMAD.IADD R8, R9, 0x1, R10 ;  /* 0x0000000109087824 */ /* 0x000fe200078e020a */
[----:B------:R-:W-:Y:S01]  /*6630*/  SHF.R.U32.HI R2, RZ, 0x3, R2 ;  /* 0x00000003ff027819 */ /* 0x000fe20000011602 */
[----:B------:R-:W-:Y:S01]  /*6640*/  IMAD.SHL.U32 R6, R6, 0x2, RZ ;  /* 0x0000000206067824 */ /* 0x000fe200078e00ff */
[----:B------:R-:W-:Y:S01]  /*6650*/  BAR.SYNC.DEFER_BLOCKING 0x0 ;  /* 0x0000000000007b1d */ /* 0x000fe20000010000 */
[----:B------:R-:W-:Y:S01]  /*6660*/  IMAD.SHL.U32 R7, R7, 0x2, RZ ;  /* 0x0000000207077824 */ /* 0x000fe200078e00ff */
[----:B------:R-:W-:Y:S01]  /*6670*/  HMMA.16816.F32.BF16 R68, R32, R42, R68 ;  /* 0x0000002a2044723c */ /* 0x000fe20000041844 */
[----:B------:R-:W-:Y:S01]  /*6680*/  IMAD.IADD R9, R9, 0x1, R12 ;  /* 0x0000000109097824 */ /* 0x000fe200078e020c */
[----:B------:R-:W-:-:S04]  /*6690*/  SGXT.U32 R2, R2, 0x4 ;  /* 0x000000040202781a */ /* 0x000fc80000000000 */
[----:B------:R-:W-:Y:S02]  /*66a0*/  LOP3.LUT R3, R2, R5, RZ, 0xfc, !PT ;  /* 0x0000000502037212 */ /* 0x000fe400078efcff */
[----:B------:R-:W-:Y:S02]  /*66b0*/  HMMA.16816.F32.BF16 R72, R32, R26, R72 ;  /* 0x0000001a2048723c */ /* 0x000fe40000041848 */
[C---:B------:R-:W-:Y:S02]  /*66c0*/  LOP3.LUT R2, R3.reuse, 0x10, RZ, 0xfc, !PT ;  /* 0x0000001003027812 */ /* 0x040fe400078efcff */
[----:B------:R-:W-:Y:S02]  /*66d0*/  ISETP.LT.AND P5, PT, R3, 0x4d, !P0 ;  /* 0x0000004d0300780c */ /* 0x000fe400047a1270 */
[----:B------:R-:W-:Y:S01]  /*66e0*/  ISETP.LT.AND P4, PT, R2, 0x4d, !P0 ;  /* 0x0000004d0200780c */ /* 0x000fe20004781270 */
[----:B------:R-:W-:Y:S01]  /*66f0*/  IMAD.SHL.U32 R32, R8, 0x2, RZ ;  /* 0x0000000208207824 */ /* 0x000fe200078e00ff */
[----:B------:R-:W-:Y:S01]  /*6700*/  HMMA.16816.F32.BF16 R84, R20, R42, R84 ;  /* 0x0000002a1454723c */ /* 0x000fe20000041854 */
[----:B------:R-:W-:-:S02]  /*6710*/  F2FP.BF16.PACK_AB R61, R61, R60 ;  /* 0x0000003c3d3d723e */ /* 0x000fc400000010ff */
[----:B------:R-:W-:Y:S01]  /*6720*/  F2FP.BF16.PACK_AB R62, R63, R62 ;  /* 0x0000003e3f3e723e */ /* 0x000fe200000010ff */
[----:B------:R1:W-:Y:S04]  /*6730*/  STS [R6], R45 ;  /* 0x0000002d06007388 */ /* 0x0003e80000000800 */
[----:B------:R-:W-:Y:S01]  /*6740*/  HMMA.16816.F32.BF16 R100, R104, R42, R100 ;  /* 0x0000002a6864723c */ /* 0x000fe20000041864 */
[----:B------:R-:W-:Y:S01]  /*6750*/  F2FP.BF16.PACK_AB R69, R69, R68 ;  /* 0x000000444545723e */ /* 0x000fe200000010ff */
[----:B------:R-:W-:Y:S01]  /*6760*/  STS [R7+0x400], R46 ;  /* 0x0004002e07007388 */ /* 0x000fe20000000800 */
[----:B------:R-:W-:-:S03]  /*6770*/  F2FP.BF16.PACK_AB R70, R71, R70 ;  /* 0x000000464746723e */ /* 0x000fc600000010ff */
[----:B------:R-:W-:Y:S01]  /*6780*/  STS [R6+0x20], R49 ;  /* 0x0000203106007388 */ /* 0x000fe20000000800 */
[----:B------:R-:W-:Y:S01]  /*6790*/  IMAD.SHL.U32 R43, R9, 0x2, RZ ;  /* 0x00000002092b7824 */ /* 0x000fe200078e00ff */
[-C--:B------:R-:W-:Y:S01]  /*67a0*/  HMMA.16816.F32.BF16 R96, R20, R26.reuse, R96 ;  /* 0x0000001a1460723c */ /* 0x080fe20000041860 */
[----:B------:R-:W-:Y:S01]  /*67b0*/  F2FP.BF16.PACK_AB R73, R73, R72 ;  /* 0x000000484949723e */ /* 0x000fe200000010ff */
[----:B------:R-:W-:Y:S01]  /*67c0*/  STS [R7+0x420], R50 ;  /* 0x0004203207007388 */ /* 0x000fe20000000800 */
[----:B------:R-:W-:Y:S01]  /*67d0*/  F2FP.BF16.PACK_AB R74, R75, R74 ;  /* 0x0000004a4b4a723e */ /* 0x000fe200000010ff */
[C---:B------:R-:W-:Y:S01]  /*67e0*/  IMAD R42, R3.reuse, 0x300, R0 ;  /* 0x00000300032a7824 */ /* 0x040fe200078e0200 */
[----:B------:R-:W-:Y:S01]  /*67f0*/  LOP3.LUT R0, R3, 0x40, RZ, 0xfc, !PT ;  /* 0x0000004003007812 */ /* 0x000fe200078efcff */
[----:B------:R-:W-:Y:S01]  /*6800*/  STS [R6+0x40], R53 ;  /* 0x0000403506007388 */ /* 0x000fe20000000800 */
[----:B-1----:R-:W-:Y:S01]  /*6810*/  IMAD.MOV.U32 R45, RZ, RZ, 0x2 ;  /* 0x00000002ff2d7424 */ /* 0x002fe200078e00ff */
[----:B------:R-:W-:Y:S01]  /*6820*/  HMMA.16816.F32.BF16 R36, R104, R26, R36 ;  /* 0x0000001a6824723c */ /* 0x000fe20000041824 */
[----:B------:R-:W-:Y:S01]  /*6830*/  F2FP.BF16.PACK_AB R85, R85, R84 ;  /* 0x000000545555723e */ /* 0x000fe200000010ff */
[----:B------:R-:W-:Y:S01]  /*6840*/  STS [R7+0x440], R54 ;  /* 0x0004403607007388 */ /* 0x000fe20000000800 */
[----:B------:R-:W-:-:S02]  /*6850*/  F2FP.BF16.PACK_AB R86, R87, R86 ;  /* 0x000000565756723e */ /* 0x000fc400000010ff */
[----:B------:R-:W-:Y:S01]  /*6860*/  IADD3 R40, R42, 0xf000, RZ ;  /* 0x0000f0002a287810 */ /* 0x000fe20007ffe0ff */
[----:B------:R-:W-:Y:S02]  /*6870*/  STS [R6+0x60], R57 ;  /* 0x0000603906007388 */ /* 0x000fe40000000800 */
[----:B------:R-:W-:Y:S01]  /*6880*/  HMMA.16816.F32.BF16 R76, R20, R94, R76 ;  /* 0x0000005e144c723c */ /* 0x000fe2000004184c */
[----:B------:R-:W-:Y:S01]  /*6890*/  F2FP.BF16.PACK_AB R101, R101, R100 ;  /* 0x000000646565723e */ /* 0x000fe200000010ff */
[----:B------:R-:W-:Y:S01]  /*68a0*/  STS [R7+0x460], R58 ;  /* 0x0004603a07007388 */ /* 0x000fe20000000800 */
[----:B------:R-:W-:-:S03]  /*68b0*/  F2FP.BF16.PACK_AB R102, R103, R102 ;  /* 0x000000666766723e */ /* 0x000fc600000010ff */
[----:B------:R-:W-:Y:S02]  /*68c0*/  BAR.SYNC.DEFER_BLOCKING 0x0 ;  /* 0x0000000000007b1d */ /* 0x000fe40000010000 */
[----:B------:R-:W-:Y:S01]  /*68d0*/  F2FP.BF16.PACK_AB R97, R97, R96 ;  /* 0x000000606161723e */ /* 0x000fe200000010ff */
[----:B------:R-:W-:Y:S01]  /*68e0*/  HMMA.16816.F32.BF16 R88, R104, R94, R88 ;  /* 0x0000005e6858723c */ /* 0x000fe20000041858 */
[----:B------:R-:W-:-:S06]  /*68f0*/  F2FP.BF16.PACK_AB R98, R99, R98 ;  /* 0x000000626362723e */ /* 0x000fcc00000010ff */
[----:B------:R-:W-:Y:S02]  /*6900*/  F2FP.BF16.PACK_AB R37, R37, R36 ;  /* 0x000000242525723e */ /* 0x000fe400000010ff */
[----:B------:R-:W-:Y:S02]  /*6910*/  F2FP.BF16.PACK_AB R38, R39, R38 ;  /* 0x000000262726723e */ /* 0x000fe400000010ff */
[----:B------:R-:W-:-:S04]  /*6920*/  IADD3 R36, R42, 0x9000, RZ ;  /* 0x000090002a247810 */ /* 0x000fc80007ffe0ff */
[----:B------:R-:W-:Y:S02]  /*6930*/  F2FP.BF16.PACK_AB R77, R77, R76 ;  /* 0x0000004c4d4d723e */ /* 0x000fe400000010ff */
[----:B------:R-:W-:Y:S01]  /*6940*/  F2FP.BF16.PACK_AB R78, R79, R78 ;  /* 0x0000004e4f4e723e */ /* 0x000fe200000010ff */
[----:B------:R-:W1:Y:S06]  /*6950*/  LDS.128 R24, [R32] ;  /* 0x0000000020187984 */ /* 0x000e6c0000000c00 */
[----:B------:R-:W-:Y:S01]  /*6960*/  F2FP.BF16.PACK_AB R89, R89, R88 ;  /* 0x000000585959723e */ /* 0x000fe200000010ff */
[----:B------:R-:W2:Y:S01]  /*6970*/  LDS.128 R28, [R43+0x800] ;  /* 0x000800002b1c7984 */ /* 0x000ea20000000c00 */
[----:B------:R-:W-:-:S03]  /*6980*/  F2FP.BF16.PACK_AB R90, R91, R90 ;  /* 0x0000005a5b5a723e */ /* 0x000fc600000010ff */
[----:B------:R-:W-:Y:S06]  /*6990*/  BAR.SYNC.DEFER_BLOCKING 0x0 ;  /* 0x0000000000007b1d */ /* 0x000fec0000010000 */
[----:B------:R-:W-:Y:S04]  /*69a0*/  STS [R6], R61 ;  /* 0x0000003d06007388 */ /* 0x000fe80000000800 */
[----:B------:R-:W-:Y:S04]  /*69b0*/  STS [R7+0x400], R62 ;  /* 0x0004003e07007388 */ /* 0x000fe80000000800 */
[----:B------:R-:W-:Y:S04]  /*69c0*/  STS [R6+0x20], R65 ;  /* 0x0000204106007388 */ /* 0x000fe80000000800 */
[----:B------:R-:W-:Y:S04]  /*69d0*/  STS [R7+0x420], R66 ;  /* 0x0004204207007388 */ /* 0x000fe80000000800 */
[----:B------:R-:W-:Y:S04]  /*69e0*/  STS [R6+0x40], R69 ;  /* 0x0000404506007388 */ /* 0x000fe80000000800 */
[----:B------:R-:W-:Y:S04]  /*69f0*/  STS [R7+0x440], R70 ;  /* 0x0004404607007388 */ /* 0x000fe80000000800 */
[----:B------:R-:W-:Y:S04]  /*6a00*/  STS [R6+0x60], R73 ;  /* 0x0000604906007388 */ /* 0x000fe80000000800 */
[----:B------:R-:W-:Y:S04]  /*6a10*/  STS [R7+0x460], R74 ;  /* 0x0004604a07007388 */ /* 0x000fe80000000800 */
[----:B------:R-:W-:Y:S06]  /*6a20*/  BAR.SYNC.DEFER_BLOCKING 0x0 ;  /* 0x0000000000007b1d */ /* 0x000fec0000010000 */
[----:B------:R-:W3:Y:S04]  /*6a30*/  LDS.128 R8, [R32] ;  /* 0x0000000020087984 */ /* 0x000ee80000000c00 */
[----:B------:R-:W4:Y:S04]  /*6a40*/  LDS.128 R12, [R43+0x800] ;  /* 0x000800002b0c7984 */ /* 0x000f280000000c00 */
        /* <DEDUP_REMOVED lines=10> */
[----:B------:R-:W1:Y:S04]  /*6af0*/  LDS.128 R16, [R32] ;  /* 0x0000000020107984 */ /* 0x000e680000000c00 */
[----:B------:R-:W1:Y:S04]  /*6b00*/  LDS.128 R20, [R43+0x800] ;  /* 0x000800002b147984 */ /* 0x000e680000000c00 */
[----:B------:R-:W-:Y:S06]  /*6b10*/  BAR.SYNC.DEFER_BLOCKING 0x0 ;  /* 0x0000000000007b1d */ /* 0x000fec0000010000 */
[----:B------:R-:W-:Y:S04]  /*6b20*/  STS [R6], R89 ;  /* 0x0000005906007388 */ /* 0x000fe80000000800 */
[----:B------:R-:W-:Y:S04]  /*6b30*/  STS [R7+0x400], R90 ;  /* 0x0004005a07007388 */ /* 0x000fe80000000800 */
[----:B------:R1:W-:Y:S04]  /*6b40*/  STS [R6+0x20], R41 ;  /* 0x0000202906007388 */ /* 0x0003e80000000800 */
[----:B------:R2:W-:Y:S04]  /*6b50*/  STS [R7+0x420], R4 ;  /* 0x0004200407007388 */ /* 0x0005e80000000800 */
[----:B------:R-:W-:Y:S01]  /*6b60*/  STS [R6+0x40], R101 ;  /* 0x0000406506007388 */ /* 0x000fe20000000800 */
[----:B-1----:R-:W-:-:S03]  /*6b70*/  IMAD.WIDE R40, R40, R45, c[0x0][0x170] ;  /* 0x00005c0028287625 */ /* 0x002fc600078e022d */
[----:B------:R-:W-:Y:S01]  /*6b80*/  STS [R7+0x440], R102 ;  /* 0x0004406607007388 */ /* 0x000fe20000000800 */
[----:B--2---:R-:W-:-:S03]  /*6b90*/  IADD3 R4, R42, 0x3000, RZ ;  /* 0x000030002a047810 */ /* 0x004fc60007ffe0ff */
[----:B------:R1:W-:Y:S02]  /*6ba0*/  STS [R6+0x60], R37 ;  /* 0x0000602506007388 */ /* 0x0003e40000000800 */
[-C--:B------:R-:W-:Y:S02]  /*6bb0*/  IMAD.WIDE R4, R4, R45.reuse, c[0x0][0x170] ;  /* 0x00005c0004047625 */ /* 0x080fe400078e022d */
[----:B------:R2:W-:Y:S04]  /*6bc0*/  STS [R7+0x460], R38 ;  /* 0x0004602607007388 */ /* 0x0005e80000000800 */
[----:B------:R-:W-:Y:S01]  /*6bd0*/  BAR.SYNC.DEFER_BLOCKING 0x0 ;  /* 0x0000000000007b1d */ /* 0x000fe20000010000 */
[C---:B-1----:R-:W-:Y:S01]  /*6be0*/  LOP3.LUT R6, R3.reuse, 0x30, RZ, 0xfc, !PT ;  /* 0x0000003003067812 */ /* 0x042fe200078efcff */
[----:B------:R-:W-:Y:S01]  /*6bf0*/  IMAD.WIDE R36, R36, R45, c[0x0][0x170] ;  /* 0x00005c0024247625 */ /* 0x000fe200078e022d */
[----:B--2---:R-:W-:-:S03]  /*6c00*/  LOP3.LUT R7, R3, 0x20, RZ, 0xfc, !PT ;  /* 0x0000002003077812 */ /* 0x004fc600078efcff */
[-C--:B------:R-:W-:Y:S01]  /*6c10*/  IMAD.WIDE R2, R42, R45.reuse, c[0x0][0x170] ;  /* 0x00005c002a027625 */ /* 0x080fe200078e022d */
[----:B------:R-:W-:Y:S02]  /*6c20*/  ISETP.LT.AND P2, PT, R6, 0x4d, !P0 ;  /* 0x0000004d0600780c */ /* 0x000fe40004741270 */
[----:B------:R-:W-:Y:S02]  /*6c30*/  ISETP.LT.AND P3, PT, R7, 0x4d, !P0 ;  /* 0x0000004d0700780c */ /* 0x000fe40004761270 */
[----:B------:R-:W-:Y:S02]  /*6c40*/  ISETP.LT.AND P0, PT, R0, 0x4d, !P0 ;  /* 0x0000004d0000780c */ /* 0x000fe40004701270 */
[C---:B------:R-:W-:Y:S02]  /*6c50*/  IADD3 R6, R42.reuse, 0x6000, RZ ;  /* 0x000060002a067810 */ /* 0x040fe40007ffe0ff */
[C---:B------:R-:W-:Y:S02]  /*6c60*/  IADD3 R38, R42.reuse, 0xc000, RZ ;  /* 0x0000c0002a267810 */ /* 0x040fe40007ffe0ff */
[----:B------:R-:W-:Y:S01]  /*6c70*/  IADD3 R0, R42, 0x12000, RZ ;  /* 0x000120002a007810 */ /* 0x000fe20007ffe0ff */
[----:B------:R-:W-:-:S04]  /*6c80*/  IMAD.WIDE R6, R6, R45, c[0x0][0x170] ;  /* 0x00005c0006067625 */ /* 0x000fc800078e022d */
[-C--:B------:R-:W-:Y:S01]  /*6c90*/  IMAD.WIDE R38, R38, R45.reuse, c[0x0][0x170] ;  /* 0x00005c0026267625 */ /* 0x080fe200078e022d */
[----:B------:R-:W1:Y:S04]  /*6ca0*/  LDS.128 R32, [R32] ;  /* 0x0000000020207984 */ /* 0x000e680000000c00 */
[----:B------:R2:W-:Y:S04]  /*6cb0*/  @P5 STG.E.128 [R2.64], R24 ;  /* 0x0000001802005986 */ /* 0x0005e8000c101d04 */
[----:B------:R1:W-:Y:S04]  /*6cc0*/  @P4 STG.E.128 [R4.64], R28 ;  /* 0x0000001c04004986 */ /* 0x0003e8000c101d04 */
[----:B---3--:R3:W-:Y:S04]  /*6cd0*/  @P3 STG.E.128 [R6.64], R8 ;  /* 0x0000000806003986 */ /* 0x0087e8000c101d04 */
[----:B----4-:R3:W-:Y:S04]  /*6ce0*/  @P2 STG.E.128 [R36.64], R12 ;  /* 0x0000000c24002986 */ /* 0x0107e8000c101d04 */
[----:B------:R3:W-:Y:S01]  /*6cf0*/  @P0 STG.E.128 [R38.64], R16 ;  /* 0x0000001026000986 */ /* 0x0007e2000c101d04 */
[----:B--2---:R-:W-:-:S03]  /*6d00*/  IMAD.WIDE R2, R0, R45, c[0x0][0x170] ;  /* 0x00005c0000027625 */ /* 0x004fc600078e022d */
[----:B------:R3:W-:Y:S04]  /*6d10*/  @P1 STG.E.128 [R40.64], R20 ;  /* 0x0000001428001986 */ /* 0x0007e8000c101d04 */
[----:B-1----:R3:W-:Y:S01]  /*6d20*/  @P1 STG.E.128 [R2.64], R32 ;  /* 0x0000002002001986 */ /* 0x0027e2000c101d04 */
[----:B------:R-:W-:Y:S05]  /*6d30*/  @!P1 EXIT ;  /* 0x000000000000994d */ /* 0x000fea0003800000 */
[----:B---3--:R-:W1:Y:S01]  /*6d40*/  LDS.128 R4, [R43+0x800] ;  /* 0x000800002b047984 */ /* 0x008e620000000c00 */
[----:B------:R-:W-:-:S05]  /*6d50*/  IADD3 R2, R42, 0x15000, RZ ;  /* 0x000150002a027810 */ /* 0x000fca0007ffe0ff */
[----:B------:R-:W-:-:S05]  /*6d60*/  IMAD.WIDE R2, R2, R45, c[0x0][0x170] ;  /* 0x00005c0002027625 */ /* 0x000fca00078e022d */
[----:B-1----:R-:W-:Y:S01]  /*6d70*/  STG.E.128 [R2.64], R4 ;  /* 0x0000000402007986 */ /* 0x002fe2000c101d04 */
[----:B------:R-:W-:Y:S05]  /*6d80*/  EXIT ;  /* 0x000000000000794d */ /* 0x000fea0003800000 */
.L_x_0:
[----:B------:R-:W-:-:S00]  /*6d90*/  BRA `(.L_x_0) ;  /* 0xfffffff000007947 */ /* 0x000fc0000383ffff */
[----:B------:R-:W-:-:S00]  /*6da0*/  NOP ;  /* 0x0000000000007918 */ /* 0x000fc00000000000 */
        /* <DEDUP_REMOVED lines=13> */
.L_x_1:


//--------------------- .nv.shared.triton_mm      --------------------------
	.section	.nv.shared.triton_mm,"aw",@nobits
	.sectionflags	@""
	.align	16
